//
// Generated by NVIDIA NVVM Compiler
//
// Compiler Build ID: CL-36424714
// Cuda compilation tools, release 13.0, V13.0.88
// Based on NVVM 20.0.0
//

.version 9.0
.target sm_100
.address_size 64

	// .globl	_Z19GetOutputLayerDeltaPdS_S_ii
.extern .func  (.param .b32 func_retval0) vprintf
(
	.param .b64 vprintf_param_0,
	.param .b64 vprintf_param_1
)
;
.global .align 1 .b8 $str[7] = {37, 100, 9, 37, 100, 10};
.global .align 1 .b8 $str$1[22] = {100, 101, 118, 105, 99, 101, 32, 35, 37, 100, 9, 32, 102, 119, 32, 45, 62, 32, 37, 100, 10};
.global .align 1 .b8 $str$2[22] = {100, 101, 118, 105, 99, 101, 32, 35, 37, 100, 9, 32, 98, 119, 32, 45, 62, 32, 37, 100, 10};
.global .align 1 .b8 $str$3[25] = {108, 105, 110, 101, 32, 35, 37, 100, 9, 32, 105, 110, 100, 101, 120, 32, 35, 37, 100, 9, 32, 37, 100, 10};
.global .align 1 .b8 $str$4[10] = {108, 105, 110, 101, 32, 35, 37, 100, 9};
.global .align 1 .b8 $str$5[5] = {37, 108, 102, 32};
.global .align 1 .b8 $str$6[2] = {10};

.visible .entry _Z19GetOutputLayerDeltaPdS_S_ii(
	.param .u64 .ptr .align 1 _Z19GetOutputLayerDeltaPdS_S_ii_param_0,
	.param .u64 .ptr .align 1 _Z19GetOutputLayerDeltaPdS_S_ii_param_1,
	.param .u64 .ptr .align 1 _Z19GetOutputLayerDeltaPdS_S_ii_param_2,
	.param .u32 _Z19GetOutputLayerDeltaPdS_S_ii_param_3,
	.param .u32 _Z19GetOutputLayerDeltaPdS_S_ii_param_4
)
{
	.reg .pred 	%p<3>;
	.reg .b32 	%r<7>;
	.reg .b64 	%rd<15>;
	.reg .b64 	%fd<9>;

	ld.param.u64 	%rd4, [_Z19GetOutputLayerDeltaPdS_S_ii_param_0];
	ld.param.u64 	%rd5, [_Z19GetOutputLayerDeltaPdS_S_ii_param_1];
	ld.param.u64 	%rd3, [_Z19GetOutputLayerDeltaPdS_S_ii_param_2];
	ld.param.u32 	%r2, [_Z19GetOutputLayerDeltaPdS_S_ii_param_3];
	ld.param.u32 	%r3, [_Z19GetOutputLayerDeltaPdS_S_ii_param_4];
	cvta.to.global.u64 	%rd1, %rd5;
	cvta.to.global.u64 	%rd2, %rd4;
	mov.u32 	%r4, %ntid.x;
	mov.u32 	%r5, %ctaid.x;
	mov.u32 	%r6, %tid.x;
	mad.lo.s32 	%r1, %r4, %r5, %r6;
	setp.ge.s32 	%p1, %r1, %r3;
	@%p1 bra 	$L__BB0_4;
	cvta.to.global.u64 	%rd6, %rd3;
	cvt.rn.f64.s32 	%fd1, %r1;
	mul.wide.s32 	%rd7, %r2, 8;
	add.s64 	%rd8, %rd6, %rd7;
	ld.global.f64 	%fd2, [%rd8];
	setp.eq.f64 	%p2, %fd2, %fd1;
	@%p2 bra 	$L__BB0_3;
	mul.wide.s32 	%rd12, %r1, 8;
	add.s64 	%rd13, %rd2, %rd12;
	ld.global.f64 	%fd6, [%rd13];
	mov.f64 	%fd7, 0d0000000000000000;
	sub.f64 	%fd8, %fd7, %fd6;
	add.s64 	%rd14, %rd1, %rd12;
	st.global.f64 	[%rd14], %fd8;
	bra.uni 	$L__BB0_4;
$L__BB0_3:
	mul.wide.s32 	%rd9, %r1, 8;
	add.s64 	%rd10, %rd2, %rd9;
	ld.global.f64 	%fd3, [%rd10];
	mov.f64 	%fd4, 0d3FF0000000000000;
	sub.f64 	%fd5, %fd4, %fd3;
	add.s64 	%rd11, %rd1, %rd9;
	st.global.f64 	[%rd11], %fd5;
$L__BB0_4:
	ret;

}
	// .globl	_Z19GetHiddenLayerDeltaPdS_S_S_i
.visible .entry _Z19GetHiddenLayerDeltaPdS_S_S_i(
	.param .u64 .ptr .align 1 _Z19GetHiddenLayerDeltaPdS_S_S_i_param_0,
	.param .u64 .ptr .align 1 _Z19GetHiddenLayerDeltaPdS_S_S_i_param_1,
	.param .u64 .ptr .align 1 _Z19GetHiddenLayerDeltaPdS_S_S_i_param_2,
	.param .u64 .ptr .align 1 _Z19GetHiddenLayerDeltaPdS_S_S_i_param_3,
	.param .u32 _Z19GetHiddenLayerDeltaPdS_S_S_i_param_4
)
{
	.reg .pred 	%p<2>;
	.reg .b32 	%r<6>;
	.reg .b64 	%rd<13>;
	.reg .b64 	%fd<11>;

	ld.param.u64 	%rd1, [_Z19GetHiddenLayerDeltaPdS_S_S_i_param_0];
	ld.param.u64 	%rd2, [_Z19GetHiddenLayerDeltaPdS_S_S_i_param_1];
	ld.param.u64 	%rd3, [_Z19GetHiddenLayerDeltaPdS_S_S_i_param_2];
	ld.param.u64 	%rd4, [_Z19GetHiddenLayerDeltaPdS_S_S_i_param_3];
	ld.param.u32 	%r2, [_Z19GetHiddenLayerDeltaPdS_S_S_i_param_4];
	mov.u32 	%r3, %ntid.x;
	mov.u32 	%r4, %ctaid.x;
	mov.u32 	%r5, %tid.x;
	mad.lo.s32 	%r1, %r3, %r4, %r5;
	setp.ge.s32 	%p1, %r1, %r2;
	@%p1 bra 	$L__BB1_2;
	cvta.to.global.u64 	%rd5, %rd2;
	cvta.to.global.u64 	%rd6, %rd1;
	cvta.to.global.u64 	%rd7, %rd3;
	cvta.to.global.u64 	%rd8, %rd4;
	mul.wide.s32 	%rd9, %r1, 8;
	add.s64 	%rd10, %rd5, %rd9;
	ld.global.f64 	%fd1, [%rd10];
	mov.f64 	%fd2, 0d3FF0000000000000;
	sub.f64 	%fd3, %fd2, %fd1;
	mul.f64 	%fd4, %fd1, %fd3;
	add.s64 	%rd11, %rd6, %rd9;
	ld.global.f64 	%fd5, [%rd11];
	add.s64 	%rd12, %rd7, %rd9;
	ld.global.f64 	%fd6, [%rd12];
	ld.global.f64 	%fd7, [%rd8];
	mul.f64 	%fd8, %fd6, %fd7;
	sub.f64 	%fd9, %fd5, %fd8;
	mul.f64 	%fd10, %fd4, %fd9;
	st.global.f64 	[%rd11], %fd10;
$L__BB1_2:
	ret;

}
	// .globl	_Z12UpdateWeightPdS_S_iid
.visible .entry _Z12UpdateWeightPdS_S_iid(
	.param .u64 .ptr .align 1 _Z12UpdateWeightPdS_S_iid_param_0,
	.param .u64 .ptr .align 1 _Z12UpdateWeightPdS_S_iid_param_1,
	.param .u64 .ptr .align 1 _Z12UpdateWeightPdS_S_iid_param_2,
	.param .u32 _Z12UpdateWeightPdS_S_iid_param_3,
	.param .u32 _Z12UpdateWeightPdS_S_iid_param_4,
	.param .f64 _Z12UpdateWeightPdS_S_iid_param_5
)
{
	.reg .pred 	%p<2>;
	.reg .b32 	%r<10>;
	.reg .b64 	%rd<13>;
	.reg .b64 	%fd<7>;

	ld.param.u64 	%rd1, [_Z12UpdateWeightPdS_S_iid_param_0];
	ld.param.u64 	%rd2, [_Z12UpdateWeightPdS_S_iid_param_1];
	ld.param.u64 	%rd3, [_Z12UpdateWeightPdS_S_iid_param_2];
	ld.param.u32 	%r2, [_Z12UpdateWeightPdS_S_iid_param_3];
	ld.param.u32 	%r3, [_Z12UpdateWeightPdS_S_iid_param_4];
	ld.param.f64 	%fd1, [_Z12UpdateWeightPdS_S_iid_param_5];
	mov.u32 	%r4, %ntid.x;
	mov.u32 	%r5, %ctaid.x;
	mov.u32 	%r6, %tid.x;
	mad.lo.s32 	%r1, %r4, %r5, %r6;
	setp.ge.s32 	%p1, %r1, %r3;
	@%p1 bra 	$L__BB2_2;
	cvta.to.global.u64 	%rd4, %rd2;
	cvta.to.global.u64 	%rd5, %rd1;
	cvta.to.global.u64 	%rd6, %rd3;
	mul.wide.s32 	%rd7, %r1, 8;
	add.s64 	%rd8, %rd4, %rd7;
	ld.global.f64 	%fd2, [%rd8];
	div.s32 	%r7, %r1, %r2;
	mul.wide.s32 	%rd9, %r7, 8;
	add.s64 	%rd10, %rd5, %rd9;
	ld.global.f64 	%fd3, [%rd10];
	mul.f64 	%fd4, %fd1, %fd3;
	mul.lo.s32 	%r8, %r7, %r2;
	sub.s32 	%r9, %r1, %r8;
	mul.wide.s32 	%rd11, %r9, 8;
	add.s64 	%rd12, %rd6, %rd11;
	ld.global.f64 	%fd5, [%rd12];
	fma.rn.f64 	%fd6, %fd4, %fd5, %fd2;
	st.global.f64 	[%rd8], %fd6;
$L__BB2_2:
	ret;

}
	// .globl	_Z7SigmoidPdi
.visible .entry _Z7SigmoidPdi(
	.param .u64 .ptr .align 1 _Z7SigmoidPdi_param_0,
	.param .u32 _Z7SigmoidPdi_param_1
)
{
	.reg .pred 	%p<6>;
	.reg .b32 	%r<21>;
	.reg .b32 	%f<3>;
	.reg .b64 	%rd<6>;
	.reg .b64 	%fd<30>;

	ld.param.u64 	%rd3, [_Z7SigmoidPdi_param_0];
	ld.param.u32 	%r5, [_Z7SigmoidPdi_param_1];
	cvta.to.global.u64 	%rd1, %rd3;
	mov.u32 	%r6, %ntid.x;
	mov.u32 	%r7, %ctaid.x;
	mov.u32 	%r8, %tid.x;
	mad.lo.s32 	%r1, %r6, %r7, %r8;
	setp.ge.s32 	%p1, %r1, %r5;
	@%p1 bra 	$L__BB3_5;
	mul.wide.s32 	%rd4, %r1, 8;
	add.s64 	%rd2, %rd1, %rd4;
	ld.global.f64 	%fd1, [%rd2];
	neg.f64 	%fd6, %fd1;
	fma.rn.f64 	%fd7, %fd1, 0dBFF71547652B82FE, 0d4338000000000000;
	{
	.reg .b32 %temp; 
	mov.b64 	{%r2, %temp}, %fd7;
	}
	mov.f64 	%fd8, 0dC338000000000000;
	add.rn.f64 	%fd9, %fd7, %fd8;
	fma.rn.f64 	%fd10, %fd9, 0dBFE62E42FEFA39EF, %fd6;
	fma.rn.f64 	%fd11, %fd9, 0dBC7ABC9E3B39803F, %fd10;
	fma.rn.f64 	%fd12, %fd11, 0d3E5ADE1569CE2BDF, 0d3E928AF3FCA213EA;
	fma.rn.f64 	%fd13, %fd12, %fd11, 0d3EC71DEE62401315;
	fma.rn.f64 	%fd14, %fd13, %fd11, 0d3EFA01997C89EB71;
	fma.rn.f64 	%fd15, %fd14, %fd11, 0d3F2A01A014761F65;
	fma.rn.f64 	%fd16, %fd15, %fd11, 0d3F56C16C1852B7AF;
	fma.rn.f64 	%fd17, %fd16, %fd11, 0d3F81111111122322;
	fma.rn.f64 	%fd18, %fd17, %fd11, 0d3FA55555555502A1;
	fma.rn.f64 	%fd19, %fd18, %fd11, 0d3FC5555555555511;
	fma.rn.f64 	%fd20, %fd19, %fd11, 0d3FE000000000000B;
	fma.rn.f64 	%fd21, %fd20, %fd11, 0d3FF0000000000000;
	fma.rn.f64 	%fd22, %fd21, %fd11, 0d3FF0000000000000;
	{
	.reg .b32 %temp; 
	mov.b64 	{%r3, %temp}, %fd22;
	}
	{
	.reg .b32 %temp; 
	mov.b64 	{%temp, %r4}, %fd22;
	}
	shl.b32 	%r9, %r2, 20;
	add.s32 	%r10, %r9, %r4;
	mov.b64 	%fd29, {%r3, %r10};
	{
	.reg .b32 %temp; 
	mov.b64 	{%temp, %r11}, %fd6;
	}
	mov.b32 	%f2, %r11;
	abs.f32 	%f1, %f2;
	setp.lt.f32 	%p2, %f1, 0f4086232B;
	@%p2 bra 	$L__BB3_4;
	setp.gt.f64 	%p3, %fd1, 0d0000000000000000;
	mov.f64 	%fd23, 0d7FF0000000000000;
	sub.f64 	%fd24, %fd23, %fd1;
	selp.f64 	%fd29, 0d0000000000000000, %fd24, %p3;
	setp.geu.f32 	%p4, %f1, 0f40874800;
	@%p4 bra 	$L__BB3_4;
	shr.u32 	%r12, %r2, 31;
	add.s32 	%r13, %r2, %r12;
	shr.s32 	%r14, %r13, 1;
	shl.b32 	%r15, %r14, 20;
	add.s32 	%r16, %r4, %r15;
	mov.b64 	%fd25, {%r3, %r16};
	sub.s32 	%r17, %r2, %r14;
	shl.b32 	%r18, %r17, 20;
	add.s32 	%r19, %r18, 1072693248;
	mov.b32 	%r20, 0;
	mov.b64 	%fd26, {%r20, %r19};
	mul.f64 	%fd29, %fd26, %fd25;
$L__BB3_4:
	add.f64 	%fd27, %fd29, 0d3FF0000000000000;
	rcp.rn.f64 	%fd28, %fd27;
	st.global.f64 	[%rd2], %fd28;
$L__BB3_5:
	setp.ne.s32 	%p5, %r1, 0;
	@%p5 bra 	$L__BB3_7;
	mov.b64 	%rd5, 4607182418800017408;
	st.global.u64 	[%rd1], %rd5;
$L__BB3_7:
	ret;

}
	// .globl	_Z11ExponentialPdi
.visible .entry _Z11ExponentialPdi(
	.param .u64 .ptr .align 1 _Z11ExponentialPdi_param_0,
	.param .u32 _Z11ExponentialPdi_param_1
)
{
	.reg .pred 	%p<6>;
	.reg .b32 	%r<21>;
	.reg .b32 	%f<3>;
	.reg .b64 	%rd<6>;
	.reg .b64 	%fd<26>;

	ld.param.u64 	%rd3, [_Z11ExponentialPdi_param_0];
	ld.param.u32 	%r5, [_Z11ExponentialPdi_param_1];
	cvta.to.global.u64 	%rd1, %rd3;
	mov.u32 	%r6, %ntid.x;
	mov.u32 	%r7, %ctaid.x;
	mov.u32 	%r8, %tid.x;
	mad.lo.s32 	%r1, %r6, %r7, %r8;
	setp.ge.s32 	%p1, %r1, %r5;
	@%p1 bra 	$L__BB4_5;
	mul.wide.s32 	%rd4, %r1, 8;
	add.s64 	%rd2, %rd1, %rd4;
	ld.global.f64 	%fd1, [%rd2];
	fma.rn.f64 	%fd6, %fd1, 0d3FF71547652B82FE, 0d4338000000000000;
	{
	.reg .b32 %temp; 
	mov.b64 	{%r2, %temp}, %fd6;
	}
	mov.f64 	%fd7, 0dC338000000000000;
	add.rn.f64 	%fd8, %fd6, %fd7;
	fma.rn.f64 	%fd9, %fd8, 0dBFE62E42FEFA39EF, %fd1;
	fma.rn.f64 	%fd10, %fd8, 0dBC7ABC9E3B39803F, %fd9;
	fma.rn.f64 	%fd11, %fd10, 0d3E5ADE1569CE2BDF, 0d3E928AF3FCA213EA;
	fma.rn.f64 	%fd12, %fd11, %fd10, 0d3EC71DEE62401315;
	fma.rn.f64 	%fd13, %fd12, %fd10, 0d3EFA01997C89EB71;
	fma.rn.f64 	%fd14, %fd13, %fd10, 0d3F2A01A014761F65;
	fma.rn.f64 	%fd15, %fd14, %fd10, 0d3F56C16C1852B7AF;
	fma.rn.f64 	%fd16, %fd15, %fd10, 0d3F81111111122322;
	fma.rn.f64 	%fd17, %fd16, %fd10, 0d3FA55555555502A1;
	fma.rn.f64 	%fd18, %fd17, %fd10, 0d3FC5555555555511;
	fma.rn.f64 	%fd19, %fd18, %fd10, 0d3FE000000000000B;
	fma.rn.f64 	%fd20, %fd19, %fd10, 0d3FF0000000000000;
	fma.rn.f64 	%fd21, %fd20, %fd10, 0d3FF0000000000000;
	{
	.reg .b32 %temp; 
	mov.b64 	{%r3, %temp}, %fd21;
	}
	{
	.reg .b32 %temp; 
	mov.b64 	{%temp, %r4}, %fd21;
	}
	shl.b32 	%r9, %r2, 20;
	add.s32 	%r10, %r9, %r4;
	mov.b64 	%fd25, {%r3, %r10};
	{
	.reg .b32 %temp; 
	mov.b64 	{%temp, %r11}, %fd1;
	}
	mov.b32 	%f2, %r11;
	abs.f32 	%f1, %f2;
	setp.lt.f32 	%p2, %f1, 0f4086232B;
	@%p2 bra 	$L__BB4_4;
	setp.lt.f64 	%p3, %fd1, 0d0000000000000000;
	add.f64 	%fd22, %fd1, 0d7FF0000000000000;
	selp.f64 	%fd25, 0d0000000000000000, %fd22, %p3;
	setp.geu.f32 	%p4, %f1, 0f40874800;
	@%p4 bra 	$L__BB4_4;
	shr.u32 	%r12, %r2, 31;
	add.s32 	%r13, %r2, %r12;
	shr.s32 	%r14, %r13, 1;
	shl.b32 	%r15, %r14, 20;
	add.s32 	%r16, %r4, %r15;
	mov.b64 	%fd23, {%r3, %r16};
	sub.s32 	%r17, %r2, %r14;
	shl.b32 	%r18, %r17, 20;
	add.s32 	%r19, %r18, 1072693248;
	mov.b32 	%r20, 0;
	mov.b64 	%fd24, {%r20, %r19};
	mul.f64 	%fd25, %fd24, %fd23;
$L__BB4_4:
	st.global.f64 	[%rd2], %fd25;
$L__BB4_5:
	setp.ne.s32 	%p5, %r1, 0;
	@%p5 bra 	$L__BB4_7;
	mov.b64 	%rd5, 0;
	st.global.u64 	[%rd1], %rd5;
$L__BB4_7:
	ret;

}
	// .globl	_Z7SoftmaxPddi
.visible .entry _Z7SoftmaxPddi(
	.param .u64 .ptr .align 1 _Z7SoftmaxPddi_param_0,
	.param .f64 _Z7SoftmaxPddi_param_1,
	.param .u32 _Z7SoftmaxPddi_param_2
)
{
	.reg .pred 	%p<2>;
	.reg .b32 	%r<6>;
	.reg .b64 	%rd<5>;
	.reg .b64 	%fd<4>;

	ld.param.u64 	%rd1, [_Z7SoftmaxPddi_param_0];
	ld.param.f64 	%fd1, [_Z7SoftmaxPddi_param_1];
	ld.param.u32 	%r2, [_Z7SoftmaxPddi_param_2];
	mov.u32 	%r3, %ntid.x;
	mov.u32 	%r4, %ctaid.x;
	mov.u32 	%r5, %tid.x;
	mad.lo.s32 	%r1, %r3, %r4, %r5;
	setp.ge.s32 	%p1, %r1, %r2;
	@%p1 bra 	$L__BB5_2;
	cvta.to.global.u64 	%rd2, %rd1;
	mul.wide.s32 	%rd3, %r1, 8;
	add.s64 	%rd4, %rd2, %rd3;
	ld.global.f64 	%fd2, [%rd4];
	div.rn.f64 	%fd3, %fd2, %fd1;
	st.global.f64 	[%rd4], %fd3;
$L__BB5_2:
	ret;

}
	// .globl	_Z13WaituntilZeroPiiii
.visible .entry _Z13WaituntilZeroPiiii(
	.param .u64 .ptr .align 1 _Z13WaituntilZeroPiiii_param_0,
	.param .u32 _Z13WaituntilZeroPiiii_param_1,
	.param .u32 _Z13WaituntilZeroPiiii_param_2,
	.param .u32 _Z13WaituntilZeroPiiii_param_3
)
{
	.local .align 8 .b8 	__local_depot6[8];
	.reg .b64 	%SP;
	.reg .b64 	%SPL;
	.reg .pred 	%p<3>;
	.reg .b32 	%r<8>;
	.reg .b64 	%rd<10>;

	mov.u64 	%SPL, __local_depot6;
	cvta.local.u64 	%SP, %SPL;
	ld.param.u64 	%rd3, [_Z13WaituntilZeroPiiii_param_0];
	ld.param.u32 	%r3, [_Z13WaituntilZeroPiiii_param_1];
	ld.param.u32 	%r1, [_Z13WaituntilZeroPiiii_param_2];
	ld.param.u32 	%r2, [_Z13WaituntilZeroPiiii_param_3];
	cvta.to.global.u64 	%rd4, %rd3;
	mul.wide.s32 	%rd5, %r3, 4;
	add.s64 	%rd1, %rd4, %rd5;
	ld.global.u32 	%r4, [%rd1];
	setp.ne.s32 	%p1, %r4, 1;
	@%p1 bra 	$L__BB6_3;
	add.u64 	%rd6, %SP, 0;
	add.u64 	%rd2, %SPL, 0;
	mov.u64 	%rd7, $str;
$L__BB6_2:
	st.local.v2.u32 	[%rd2], {%r1, %r2};
	cvta.global.u64 	%rd8, %rd7;
	{ // callseq 0, 0
	.param .b64 param0;
	st.param.b64 	[param0], %rd8;
	.param .b64 param1;
	st.param.b64 	[param1], %rd6;
	.param .b32 retval0;
	call.uni (retval0), 
	vprintf, 
	(
	param0, 
	param1
	);
	ld.param.b32 	%r5, [retval0];
	} // callseq 0
	ld.global.u32 	%r7, [%rd1];
	setp.eq.s32 	%p2, %r7, 1;
	@%p2 bra 	$L__BB6_2;
$L__BB6_3:
	ret;

}
	// .globl	_Z12WaituntilOnePiiii
.visible .entry _Z12WaituntilOnePiiii(
	.param .u64 .ptr .align 1 _Z12WaituntilOnePiiii_param_0,
	.param .u32 _Z12WaituntilOnePiiii_param_1,
	.param .u32 _Z12WaituntilOnePiiii_param_2,
	.param .u32 _Z12WaituntilOnePiiii_param_3
)
{
	.local .align 8 .b8 	__local_depot7[8];
	.reg .b64 	%SP;
	.reg .b64 	%SPL;
	.reg .pred 	%p<3>;
	.reg .b32 	%r<8>;
	.reg .b64 	%rd<10>;

	mov.u64 	%SPL, __local_depot7;
	cvta.local.u64 	%SP, %SPL;
	ld.param.u64 	%rd3, [_Z12WaituntilOnePiiii_param_0];
	ld.param.u32 	%r3, [_Z12WaituntilOnePiiii_param_1];
	ld.param.u32 	%r1, [_Z12WaituntilOnePiiii_param_2];
	ld.param.u32 	%r2, [_Z12WaituntilOnePiiii_param_3];
	cvta.to.global.u64 	%rd4, %rd3;
	mul.wide.s32 	%rd5, %r3, 4;
	add.s64 	%rd1, %rd4, %rd5;
	ld.global.u32 	%r4, [%rd1];
	setp.ne.s32 	%p1, %r4, 0;
	@%p1 bra 	$L__BB7_3;
	add.u64 	%rd6, %SP, 0;
	add.u64 	%rd2, %SPL, 0;
	mov.u64 	%rd7, $str;
$L__BB7_2:
	st.local.v2.u32 	[%rd2], {%r1, %r2};
	cvta.global.u64 	%rd8, %rd7;
	{ // callseq 1, 0
	.param .b64 param0;
	st.param.b64 	[param0], %rd8;
	.param .b64 param1;
	st.param.b64 	[param1], %rd6;
	.param .b32 retval0;
	call.uni (retval0), 
	vprintf, 
	(
	param0, 
	param1
	);
	ld.param.b32 	%r5, [retval0];
	} // callseq 1
	ld.global.u32 	%r7, [%rd1];
	setp.eq.s32 	%p2, %r7, 0;
	@%p2 bra 	$L__BB7_2;
$L__BB7_3:
	ret;

}
	// .globl	_Z7SetFlagPii
.visible .entry _Z7SetFlagPii(
	.param .u64 .ptr .align 1 _Z7SetFlagPii_param_0,
	.param .u32 _Z7SetFlagPii_param_1
)
{
	.reg .b32 	%r<4>;
	.reg .b64 	%rd<5>;

	ld.param.u64 	%rd1, [_Z7SetFlagPii_param_0];
	ld.param.u32 	%r1, [_Z7SetFlagPii_param_1];
	cvta.to.global.u64 	%rd2, %rd1;
	mul.wide.s32 	%rd3, %r1, 4;
	add.s64 	%rd4, %rd2, %rd3;
	ld.global.u32 	%r2, [%rd4];
	sub.s32 	%r3, 1, %r2;
	st.global.u32 	[%rd4], %r3;
	ret;

}
	// .globl	_Z7PrintFwii
.visible .entry _Z7PrintFwii(
	.param .u32 _Z7PrintFwii_param_0,
	.param .u32 _Z7PrintFwii_param_1
)
{
	.local .align 8 .b8 	__local_depot9[8];
	.reg .b64 	%SP;
	.reg .b64 	%SPL;
	.reg .b32 	%r<5>;
	.reg .b64 	%rd<5>;

	mov.u64 	%SPL, __local_depot9;
	cvta.local.u64 	%SP, %SPL;
	ld.param.u32 	%r1, [_Z7PrintFwii_param_0];
	ld.param.u32 	%r2, [_Z7PrintFwii_param_1];
	add.u64 	%rd1, %SP, 0;
	add.u64 	%rd2, %SPL, 0;
	st.local.v2.u32 	[%rd2], {%r1, %r2};
	mov.u64 	%rd3, $str$1;
	cvta.global.u64 	%rd4, %rd3;
	{ // callseq 2, 0
	.param .b64 param0;
	st.param.b64 	[param0], %rd4;
	.param .b64 param1;
	st.param.b64 	[param1], %rd1;
	.param .b32 retval0;
	call.uni (retval0), 
	vprintf, 
	(
	param0, 
	param1
	);
	ld.param.b32 	%r3, [retval0];
	} // callseq 2
	ret;

}
	// .globl	_Z7PrintBwii
.visible .entry _Z7PrintBwii(
	.param .u32 _Z7PrintBwii_param_0,
	.param .u32 _Z7PrintBwii_param_1
)
{
	.local .align 8 .b8 	__local_depot10[8];
	.reg .b64 	%SP;
	.reg .b64 	%SPL;
	.reg .b32 	%r<5>;
	.reg .b64 	%rd<5>;

	mov.u64 	%SPL, __local_depot10;
	cvta.local.u64 	%SP, %SPL;
	ld.param.u32 	%r1, [_Z7PrintBwii_param_0];
	ld.param.u32 	%r2, [_Z7PrintBwii_param_1];
	add.u64 	%rd1, %SP, 0;
	add.u64 	%rd2, %SPL, 0;
	st.local.v2.u32 	[%rd2], {%r1, %r2};
	mov.u64 	%rd3, $str$2;
	cvta.global.u64 	%rd4, %rd3;
	{ // callseq 3, 0
	.param .b64 param0;
	st.param.b64 	[param0], %rd4;
	.param .b64 param1;
	st.param.b64 	[param1], %rd1;
	.param .b32 retval0;
	call.uni (retval0), 
	vprintf, 
	(
	param0, 
	param1
	);
	ld.param.b32 	%r3, [retval0];
	} // callseq 3
	ret;

}
	// .globl	_Z8PrintIntPiii
.visible .entry _Z8PrintIntPiii(
	.param .u64 .ptr .align 1 _Z8PrintIntPiii_param_0,
	.param .u32 _Z8PrintIntPiii_param_1,
	.param .u32 _Z8PrintIntPiii_param_2
)
{
	.local .align 8 .b8 	__local_depot11[16];
	.reg .b64 	%SP;
	.reg .b64 	%SPL;
	.reg .b32 	%r<6>;
	.reg .b64 	%rd<9>;

	mov.u64 	%SPL, __local_depot11;
	cvta.local.u64 	%SP, %SPL;
	ld.param.u64 	%rd1, [_Z8PrintIntPiii_param_0];
	ld.param.u32 	%r1, [_Z8PrintIntPiii_param_1];
	ld.param.u32 	%r2, [_Z8PrintIntPiii_param_2];
	cvta.to.global.u64 	%rd2, %rd1;
	add.u64 	%rd3, %SP, 0;
	add.u64 	%rd4, %SPL, 0;
	mul.wide.s32 	%rd5, %r1, 4;
	add.s64 	%rd6, %rd2, %rd5;
	ld.global.u32 	%r3, [%rd6];
	st.local.v2.u32 	[%rd4], {%r2, %r1};
	st.local.u32 	[%rd4+8], %r3;
	mov.u64 	%rd7, $str$3;
	cvta.global.u64 	%rd8, %rd7;
	{ // callseq 4, 0
	.param .b64 param0;
	st.param.b64 	[param0], %rd8;
	.param .b64 param1;
	st.param.b64 	[param1], %rd3;
	.param .b32 retval0;
	call.uni (retval0), 
	vprintf, 
	(
	param0, 
	param1
	);
	ld.param.b32 	%r4, [retval0];
	} // callseq 4
	ret;

}
	// .globl	_Z11PrintDoublePdiii
.visible .entry _Z11PrintDoublePdiii(
	.param .u64 .ptr .align 1 _Z11PrintDoublePdiii_param_0,
	.param .u32 _Z11PrintDoublePdiii_param_1,
	.param .u32 _Z11PrintDoublePdiii_param_2,
	.param .u32 _Z11PrintDoublePdiii_param_3
)
{
	.local .align 8 .b8 	__local_depot12[8];
	.reg .b64 	%SP;
	.reg .b64 	%SPL;
	.reg .pred 	%p<10>;
	.reg .b32 	%r<96>;
	.reg .b64 	%rd<29>;
	.reg .b64 	%fd<30>;

	mov.u64 	%SPL, __local_depot12;
	cvta.local.u64 	%SP, %SPL;
	ld.param.u64 	%rd3, [_Z11PrintDoublePdiii_param_0];
	ld.param.u32 	%r21, [_Z11PrintDoublePdiii_param_1];
	ld.param.u32 	%r22, [_Z11PrintDoublePdiii_param_2];
	ld.param.u32 	%r23, [_Z11PrintDoublePdiii_param_3];
	cvta.to.global.u64 	%rd1, %rd3;
	add.u64 	%rd4, %SP, 0;
	add.u64 	%rd2, %SPL, 0;
	st.local.u32 	[%rd2], %r23;
	mov.u64 	%rd5, $str$4;
	cvta.global.u64 	%rd6, %rd5;
	{ // callseq 5, 0
	.param .b64 param0;
	st.param.b64 	[param0], %rd6;
	.param .b64 param1;
	st.param.b64 	[param1], %rd4;
	.param .b32 retval0;
	call.uni (retval0), 
	vprintf, 
	(
	param0, 
	param1
	);
	ld.param.b32 	%r24, [retval0];
	} // callseq 5
	setp.lt.s32 	%p1, %r22, 1;
	@%p1 bra 	$L__BB12_13;
	and.b32  	%r1, %r22, 15;
	setp.lt.u32 	%p2, %r22, 16;
	mov.b32 	%r92, 0;
	@%p2 bra 	$L__BB12_4;
	and.b32  	%r92, %r22, 2147483632;
	neg.s32 	%r90, %r92;
	mov.u64 	%rd9, $str$5;
	mov.u32 	%r89, %r21;
$L__BB12_3:
	.pragma "nounroll";
	mul.wide.s32 	%rd7, %r89, 8;
	add.s64 	%rd8, %rd1, %rd7;
	ld.global.f64 	%fd1, [%rd8];
	st.local.f64 	[%rd2], %fd1;
	cvta.global.u64 	%rd10, %rd9;
	{ // callseq 6, 0
	.param .b64 param0;
	st.param.b64 	[param0], %rd10;
	.param .b64 param1;
	st.param.b64 	[param1], %rd4;
	.param .b32 retval0;
	call.uni (retval0), 
	vprintf, 
	(
	param0, 
	param1
	);
	ld.param.b32 	%r27, [retval0];
	} // callseq 6
	ld.global.f64 	%fd2, [%rd8+8];
	st.local.f64 	[%rd2], %fd2;
	{ // callseq 7, 0
	.param .b64 param0;
	st.param.b64 	[param0], %rd10;
	.param .b64 param1;
	st.param.b64 	[param1], %rd4;
	.param .b32 retval0;
	call.uni (retval0), 
	vprintf, 
	(
	param0, 
	param1
	);
	ld.param.b32 	%r29, [retval0];
	} // callseq 7
	ld.global.f64 	%fd3, [%rd8+16];
	st.local.f64 	[%rd2], %fd3;
	{ // callseq 8, 0
	.param .b64 param0;
	st.param.b64 	[param0], %rd10;
	.param .b64 param1;
	st.param.b64 	[param1], %rd4;
	.param .b32 retval0;
	call.uni (retval0), 
	vprintf, 
	(
	param0, 
	param1
	);
	ld.param.b32 	%r31, [retval0];
	} // callseq 8
	ld.global.f64 	%fd4, [%rd8+24];
	st.local.f64 	[%rd2], %fd4;
	{ // callseq 9, 0
	.param .b64 param0;
	st.param.b64 	[param0], %rd10;
	.param .b64 param1;
	st.param.b64 	[param1], %rd4;
	.param .b32 retval0;
	call.uni (retval0), 
	vprintf, 
	(
	param0, 
	param1
	);
	ld.param.b32 	%r33, [retval0];
	} // callseq 9
	ld.global.f64 	%fd5, [%rd8+32];
	st.local.f64 	[%rd2], %fd5;
	{ // callseq 10, 0
	.param .b64 param0;
	st.param.b64 	[param0], %rd10;
	.param .b64 param1;
	st.param.b64 	[param1], %rd4;
	.param .b32 retval0;
	call.uni (retval0), 
	vprintf, 
	(
	param0, 
	param1
	);
	ld.param.b32 	%r35, [retval0];
	} // callseq 10
	ld.global.f64 	%fd6, [%rd8+40];
	st.local.f64 	[%rd2], %fd6;
	{ // callseq 11, 0
	.param .b64 param0;
	st.param.b64 	[param0], %rd10;
	.param .b64 param1;
	st.param.b64 	[param1], %rd4;
	.param .b32 retval0;
	call.uni (retval0), 
	vprintf, 
	(
	param0, 
	param1
	);
	ld.param.b32 	%r37, [retval0];
	} // callseq 11
	ld.global.f64 	%fd7, [%rd8+48];
	st.local.f64 	[%rd2], %fd7;
	{ // callseq 12, 0
	.param .b64 param0;
	st.param.b64 	[param0], %rd10;
	.param .b64 param1;
	st.param.b64 	[param1], %rd4;
	.param .b32 retval0;
	call.uni (retval0), 
	vprintf, 
	(
	param0, 
	param1
	);
	ld.param.b32 	%r39, [retval0];
	} // callseq 12
	ld.global.f64 	%fd8, [%rd8+56];
	st.local.f64 	[%rd2], %fd8;
	{ // callseq 13, 0
	.param .b64 param0;
	st.param.b64 	[param0], %rd10;
	.param .b64 param1;
	st.param.b64 	[param1], %rd4;
	.param .b32 retval0;
	call.uni (retval0), 
	vprintf, 
	(
	param0, 
	param1
	);
	ld.param.b32 	%r41, [retval0];
	} // callseq 13
	ld.global.f64 	%fd9, [%rd8+64];
	st.local.f64 	[%rd2], %fd9;
	{ // callseq 14, 0
	.param .b64 param0;
	st.param.b64 	[param0], %rd10;
	.param .b64 param1;
	st.param.b64 	[param1], %rd4;
	.param .b32 retval0;
	call.uni (retval0), 
	vprintf, 
	(
	param0, 
	param1
	);
	ld.param.b32 	%r43, [retval0];
	} // callseq 14
	ld.global.f64 	%fd10, [%rd8+72];
	st.local.f64 	[%rd2], %fd10;
	{ // callseq 15, 0
	.param .b64 param0;
	st.param.b64 	[param0], %rd10;
	.param .b64 param1;
	st.param.b64 	[param1], %rd4;
	.param .b32 retval0;
	call.uni (retval0), 
	vprintf, 
	(
	param0, 
	param1
	);
	ld.param.b32 	%r45, [retval0];
	} // callseq 15
	ld.global.f64 	%fd11, [%rd8+80];
	st.local.f64 	[%rd2], %fd11;
	{ // callseq 16, 0
	.param .b64 param0;
	st.param.b64 	[param0], %rd10;
	.param .b64 param1;
	st.param.b64 	[param1], %rd4;
	.param .b32 retval0;
	call.uni (retval0), 
	vprintf, 
	(
	param0, 
	param1
	);
	ld.param.b32 	%r47, [retval0];
	} // callseq 16
	ld.global.f64 	%fd12, [%rd8+88];
	st.local.f64 	[%rd2], %fd12;
	{ // callseq 17, 0
	.param .b64 param0;
	st.param.b64 	[param0], %rd10;
	.param .b64 param1;
	st.param.b64 	[param1], %rd4;
	.param .b32 retval0;
	call.uni (retval0), 
	vprintf, 
	(
	param0, 
	param1
	);
	ld.param.b32 	%r49, [retval0];
	} // callseq 17
	ld.global.f64 	%fd13, [%rd8+96];
	st.local.f64 	[%rd2], %fd13;
	{ // callseq 18, 0
	.param .b64 param0;
	st.param.b64 	[param0], %rd10;
	.param .b64 param1;
	st.param.b64 	[param1], %rd4;
	.param .b32 retval0;
	call.uni (retval0), 
	vprintf, 
	(
	param0, 
	param1
	);
	ld.param.b32 	%r51, [retval0];
	} // callseq 18
	ld.global.f64 	%fd14, [%rd8+104];
	st.local.f64 	[%rd2], %fd14;
	{ // callseq 19, 0
	.param .b64 param0;
	st.param.b64 	[param0], %rd10;
	.param .b64 param1;
	st.param.b64 	[param1], %rd4;
	.param .b32 retval0;
	call.uni (retval0), 
	vprintf, 
	(
	param0, 
	param1
	);
	ld.param.b32 	%r53, [retval0];
	} // callseq 19
	ld.global.f64 	%fd15, [%rd8+112];
	st.local.f64 	[%rd2], %fd15;
	{ // callseq 20, 0
	.param .b64 param0;
	st.param.b64 	[param0], %rd10;
	.param .b64 param1;
	st.param.b64 	[param1], %rd4;
	.param .b32 retval0;
	call.uni (retval0), 
	vprintf, 
	(
	param0, 
	param1
	);
	ld.param.b32 	%r55, [retval0];
	} // callseq 20
	ld.global.f64 	%fd16, [%rd8+120];
	st.local.f64 	[%rd2], %fd16;
	{ // callseq 21, 0
	.param .b64 param0;
	st.param.b64 	[param0], %rd10;
	.param .b64 param1;
	st.param.b64 	[param1], %rd4;
	.param .b32 retval0;
	call.uni (retval0), 
	vprintf, 
	(
	param0, 
	param1
	);
	ld.param.b32 	%r57, [retval0];
	} // callseq 21
	add.s32 	%r90, %r90, 16;
	add.s32 	%r89, %r89, 16;
	setp.ne.s32 	%p3, %r90, 0;
	@%p3 bra 	$L__BB12_3;
$L__BB12_4:
	setp.eq.s32 	%p4, %r1, 0;
	@%p4 bra 	$L__BB12_13;
	and.b32  	%r9, %r22, 7;
	setp.lt.u32 	%p5, %r1, 8;
	@%p5 bra 	$L__BB12_7;
	add.s32 	%r59, %r92, %r21;
	mul.wide.s32 	%rd12, %r59, 8;
	add.s64 	%rd13, %rd1, %rd12;
	ld.global.f64 	%fd17, [%rd13];
	st.local.f64 	[%rd2], %fd17;
	mov.u64 	%rd14, $str$5;
	cvta.global.u64 	%rd15, %rd14;
	add.u64 	%rd16, %SP, 0;
	{ // callseq 22, 0
	.param .b64 param0;
	st.param.b64 	[param0], %rd15;
	.param .b64 param1;
	st.param.b64 	[param1], %rd16;
	.param .b32 retval0;
	call.uni (retval0), 
	vprintf, 
	(
	param0, 
	param1
	);
	ld.param.b32 	%r60, [retval0];
	} // callseq 22
	ld.global.f64 	%fd18, [%rd13+8];
	st.local.f64 	[%rd2], %fd18;
	{ // callseq 23, 0
	.param .b64 param0;
	st.param.b64 	[param0], %rd15;
	.param .b64 param1;
	st.param.b64 	[param1], %rd16;
	.param .b32 retval0;
	call.uni (retval0), 
	vprintf, 
	(
	param0, 
	param1
	);
	ld.param.b32 	%r62, [retval0];
	} // callseq 23
	ld.global.f64 	%fd19, [%rd13+16];
	st.local.f64 	[%rd2], %fd19;
	{ // callseq 24, 0
	.param .b64 param0;
	st.param.b64 	[param0], %rd15;
	.param .b64 param1;
	st.param.b64 	[param1], %rd16;
	.param .b32 retval0;
	call.uni (retval0), 
	vprintf, 
	(
	param0, 
	param1
	);
	ld.param.b32 	%r64, [retval0];
	} // callseq 24
	ld.global.f64 	%fd20, [%rd13+24];
	st.local.f64 	[%rd2], %fd20;
	{ // callseq 25, 0
	.param .b64 param0;
	st.param.b64 	[param0], %rd15;
	.param .b64 param1;
	st.param.b64 	[param1], %rd16;
	.param .b32 retval0;
	call.uni (retval0), 
	vprintf, 
	(
	param0, 
	param1
	);
	ld.param.b32 	%r66, [retval0];
	} // callseq 25
	ld.global.f64 	%fd21, [%rd13+32];
	st.local.f64 	[%rd2], %fd21;
	{ // callseq 26, 0
	.param .b64 param0;
	st.param.b64 	[param0], %rd15;
	.param .b64 param1;
	st.param.b64 	[param1], %rd16;
	.param .b32 retval0;
	call.uni (retval0), 
	vprintf, 
	(
	param0, 
	param1
	);
	ld.param.b32 	%r68, [retval0];
	} // callseq 26
	ld.global.f64 	%fd22, [%rd13+40];
	st.local.f64 	[%rd2], %fd22;
	{ // callseq 27, 0
	.param .b64 param0;
	st.param.b64 	[param0], %rd15;
	.param .b64 param1;
	st.param.b64 	[param1], %rd16;
	.param .b32 retval0;
	call.uni (retval0), 
	vprintf, 
	(
	param0, 
	param1
	);
	ld.param.b32 	%r70, [retval0];
	} // callseq 27
	ld.global.f64 	%fd23, [%rd13+48];
	st.local.f64 	[%rd2], %fd23;
	{ // callseq 28, 0
	.param .b64 param0;
	st.param.b64 	[param0], %rd15;
	.param .b64 param1;
	st.param.b64 	[param1], %rd16;
	.param .b32 retval0;
	call.uni (retval0), 
	vprintf, 
	(
	param0, 
	param1
	);
	ld.param.b32 	%r72, [retval0];
	} // callseq 28
	ld.global.f64 	%fd24, [%rd13+56];
	st.local.f64 	[%rd2], %fd24;
	{ // callseq 29, 0
	.param .b64 param0;
	st.param.b64 	[param0], %rd15;
	.param .b64 param1;
	st.param.b64 	[param1], %rd16;
	.param .b32 retval0;
	call.uni (retval0), 
	vprintf, 
	(
	param0, 
	param1
	);
	ld.param.b32 	%r74, [retval0];
	} // callseq 29
	add.s32 	%r92, %r92, 8;
$L__BB12_7:
	setp.eq.s32 	%p6, %r9, 0;
	@%p6 bra 	$L__BB12_13;
	and.b32  	%r12, %r22, 3;
	setp.lt.u32 	%p7, %r9, 4;
	@%p7 bra 	$L__BB12_10;
	add.s32 	%r76, %r92, %r21;
	mul.wide.s32 	%rd17, %r76, 8;
	add.s64 	%rd18, %rd1, %rd17;
	ld.global.f64 	%fd25, [%rd18];
	st.local.f64 	[%rd2], %fd25;
	mov.u64 	%rd19, $str$5;
	cvta.global.u64 	%rd20, %rd19;
	add.u64 	%rd21, %SP, 0;
	{ // callseq 30, 0
	.param .b64 param0;
	st.param.b64 	[param0], %rd20;
	.param .b64 param1;
	st.param.b64 	[param1], %rd21;
	.param .b32 retval0;
	call.uni (retval0), 
	vprintf, 
	(
	param0, 
	param1
	);
	ld.param.b32 	%r77, [retval0];
	} // callseq 30
	ld.global.f64 	%fd26, [%rd18+8];
	st.local.f64 	[%rd2], %fd26;
	{ // callseq 31, 0
	.param .b64 param0;
	st.param.b64 	[param0], %rd20;
	.param .b64 param1;
	st.param.b64 	[param1], %rd21;
	.param .b32 retval0;
	call.uni (retval0), 
	vprintf, 
	(
	param0, 
	param1
	);
	ld.param.b32 	%r79, [retval0];
	} // callseq 31
	ld.global.f64 	%fd27, [%rd18+16];
	st.local.f64 	[%rd2], %fd27;
	{ // callseq 32, 0
	.param .b64 param0;
	st.param.b64 	[param0], %rd20;
	.param .b64 param1;
	st.param.b64 	[param1], %rd21;
	.param .b32 retval0;
	call.uni (retval0), 
	vprintf, 
	(
	param0, 
	param1
	);
	ld.param.b32 	%r81, [retval0];
	} // callseq 32
	ld.global.f64 	%fd28, [%rd18+24];
	st.local.f64 	[%rd2], %fd28;
	{ // callseq 33, 0
	.param .b64 param0;
	st.param.b64 	[param0], %rd20;
	.param .b64 param1;
	st.param.b64 	[param1], %rd21;
	.param .b32 retval0;
	call.uni (retval0), 
	vprintf, 
	(
	param0, 
	param1
	);
	ld.param.b32 	%r83, [retval0];
	} // callseq 33
	add.s32 	%r92, %r92, 4;
$L__BB12_10:
	setp.eq.s32 	%p8, %r12, 0;
	@%p8 bra 	$L__BB12_13;
	add.s32 	%r95, %r92, %r21;
	neg.s32 	%r94, %r12;
	mov.u64 	%rd24, $str$5;
	add.u64 	%rd26, %SP, 0;
$L__BB12_12:
	.pragma "nounroll";
	mul.wide.s32 	%rd22, %r95, 8;
	add.s64 	%rd23, %rd1, %rd22;
	ld.global.f64 	%fd29, [%rd23];
	st.local.f64 	[%rd2], %fd29;
	cvta.global.u64 	%rd25, %rd24;
	{ // callseq 34, 0
	.param .b64 param0;
	st.param.b64 	[param0], %rd25;
	.param .b64 param1;
	st.param.b64 	[param1], %rd26;
	.param .b32 retval0;
	call.uni (retval0), 
	vprintf, 
	(
	param0, 
	param1
	);
	ld.param.b32 	%r85, [retval0];
	} // callseq 34
	add.s32 	%r95, %r95, 1;
	add.s32 	%r94, %r94, 1;
	setp.ne.s32 	%p9, %r94, 0;
	@%p9 bra 	$L__BB12_12;
$L__BB12_13:
	mov.u64 	%rd27, $str$6;
	cvta.global.u64 	%rd28, %rd27;
	{ // callseq 35, 0
	.param .b64 param0;
	st.param.b64 	[param0], %rd28;
	.param .b64 param1;
	st.param.b64 	[param1], 0;
	.param .b32 retval0;
	call.uni (retval0), 
	vprintf, 
	(
	param0, 
	param1
	);
	ld.param.b32 	%r87, [retval0];
	} // callseq 35
	ret;

}


// ===== COMPILED SASS (sm_100) =====

	.target	sm_100

	.elftype	@"ET_EXEC"


//--------------------- .note.nv.tkinfo           --------------------------
	.section	.note.nv.tkinfo,"",@"SHT_NOTE"
	.sectionflags	@"SHF_NOTE_NV_TKINFO"
	.tkinfo
        /*0018*/ 	.word	0x00000002
        /*0030*/ 	.string	""
        /*0030*/ 	.string	"ptxas"
        /*0030*/ 	.string	"Cuda compilation tools, release 13.0, V13.0.88"
        /*0030*/ 	.string	"Build cuda_13.0.r13.0/compiler.36424714_0"
        /*0030*/ 	.string	"-arch sm_100 -m 64 "



//--------------------- .note.nv.cuinfo           --------------------------
	.section	.note.nv.cuinfo,"",@"SHT_NOTE"
	.sectionflags	@"SHF_NOTE_NV_CUINFO"
        /*0018*/ 	.short	0x0002
        /*001a*/ 	.short	0x0064
        /*001c*/ 	.short	0x0082
	.zero		2


//--------------------- .nv.info                  --------------------------
	.section	.nv.info,"",@"SHT_CUDA_INFO"
	.align	4


	//----- nvinfo : EIATTR_REGCOUNT
	.align		4
        /*0000*/ 	.byte	0x04, 0x2f
        /*0002*/ 	.short	(.L_8 - .L_7)
	.align		4
.L_7:
        /*0004*/ 	.word	index@(_Z19GetOutputLayerDeltaPdS_S_ii)
        /*0008*/ 	.word	0x0000000a


	//----- nvinfo : EIATTR_FRAME_SIZE
	.align		4
.L_8:
        /*000c*/ 	.byte	0x04, 0x11
        /*000e*/ 	.short	(.L_10 - .L_9)
	.align		4
.L_9:
        /*0010*/ 	.word	index@(_Z19GetOutputLayerDeltaPdS_S_ii)
        /*0014*/ 	.word	0x00000000


	//----- nvinfo : EIATTR_REGCOUNT
	.align		4
.L_10:
        /*0018*/ 	.byte	0x04, 0x2f
        /*001a*/ 	.short	(.L_12 - .L_11)
	.align		4
.L_11:
        /*001c*/ 	.word	index@(_Z19GetHiddenLayerDeltaPdS_S_S_i)
        /*0020*/ 	.word	0x00000010


	//----- nvinfo : EIATTR_FRAME_SIZE
	.align		4
.L_12:
        /*0024*/ 	.byte	0x04, 0x11
        /*0026*/ 	.short	(.L_14 - .L_13)
	.align		4
.L_13:
        /*0028*/ 	.word	index@(_Z19GetHiddenLayerDeltaPdS_S_S_i)
        /*002c*/ 	.word	0x00000000


	//----- nvinfo : EIATTR_REGCOUNT
	.align		4
.L_14:
        /*0030*/ 	.byte	0x04, 0x2f
        /*0032*/ 	.short	(.L_16 - .L_15)
	.align		4
.L_15:
        /*0034*/ 	.word	index@(_Z12UpdateWeightPdS_S_iid)
        /*0038*/ 	.word	0x0000000e


	//----- nvinfo : EIATTR_FRAME_SIZE
	.align		4
.L_16:
        /*003c*/ 	.byte	0x04, 0x11
        /*003e*/ 	.short	(.L_18 - .L_17)
	.align		4
.L_17:
        /*0040*/ 	.word	index@(_Z12UpdateWeightPdS_S_iid)
        /*0044*/ 	.word	0x00000000


	//----- nvinfo : EIATTR_REGCOUNT
	.align		4
.L_18:
        /*0048*/ 	.byte	0x04, 0x2f
        /*004a*/ 	.short	(.L_20 - .L_19)
	.align		4
.L_19:
        /*004c*/ 	.word	index@(_Z7SigmoidPdi)
        /*0050*/ 	.word	0x00000010


	//----- nvinfo : EIATTR_FRAME_SIZE
	.align		4
.L_20:
        /*0054*/ 	.byte	0x04, 0x11
        /*0056*/ 	.short	(.L_22 - .L_21)
	.align		4
.L_21:
        /*0058*/ 	.word	index@($__internal_1_$__cuda_sm20_dblrcp_rn_slowpath_v3)
        /*005c*/ 	.word	0x00000000


	//----- nvinfo : EIATTR_FRAME_SIZE
	.align		4
.L_22:
        /*0060*/ 	.byte	0x04, 0x11
        /*0062*/ 	.short	(.L_24 - .L_23)
	.align		4
.L_23:
        /*0064*/ 	.word	index@(_Z7SigmoidPdi)
        /*0068*/ 	.word	0x00000000


	//----- nvinfo : EIATTR_REGCOUNT
	.align		4
.L_24:
        /*006c*/ 	.byte	0x04, 0x2f
        /*006e*/ 	.short	(.L_26 - .L_25)
	.align		4
.L_25:
        /*0070*/ 	.word	index@(_Z11ExponentialPdi)
        /*0074*/ 	.word	0x0000000e


	//----- nvinfo : EIATTR_FRAME_SIZE
	.align		4
.L_26:
        /*0078*/ 	.byte	0x04, 0x11
        /*007a*/ 	.short	(.L_28 - .L_27)
	.align		4
.L_27:
        /*007c*/ 	.word	index@(_Z11ExponentialPdi)
        /*0080*/ 	.word	0x00000000


	//----- nvinfo : EIATTR_REGCOUNT
	.align		4
.L_28:
        /*0084*/ 	.byte	0x04, 0x2f
        /*0086*/ 	.short	(.L_30 - .L_29)
	.align		4
.L_29:
        /*0088*/ 	.word	index@(_Z7SoftmaxPddi)
        /*008c*/ 	.word	0x0000001b


	//----- nvinfo : EIATTR_FRAME_SIZE
	.align		4
.L_30:
        /*0090*/ 	.byte	0x04, 0x11
        /*0092*/ 	.short	(.L_32 - .L_31)
	.align		4
.L_31:
        /*0094*/ 	.word	index@($__internal_0_$__cuda_sm20_div_rn_f64_full)
        /*0098*/ 	.word	0x00000000


	//----- nvinfo : EIATTR_FRAME_SIZE
	.align		4
.L_32:
        /*009c*/ 	.byte	0x04, 0x11
        /*009e*/ 	.short	(.L_34 - .L_33)
	.align		4
.L_33:
        /*00a0*/ 	.word	index@(_Z7SoftmaxPddi)
        /*00a4*/ 	.word	0x00000000


	//----- nvinfo : EIATTR_REGCOUNT
	.align		4
.L_34:
        /*00a8*/ 	.byte	0x04, 0x2f
        /*00aa*/ 	.short	(.L_36 - .L_35)
	.align		4
.L_35:
        /*00ac*/ 	.word	index@(_Z13WaituntilZeroPiiii)
        /*00b0*/ 	.word	0x00000018


	//----- nvinfo : EIATTR_FRAME_SIZE
	.align		4
.L_36:
        /*00b4*/ 	.byte	0x04, 0x11
        /*00b6*/ 	.short	(.L_38 - .L_37)
	.align		4
.L_37:
        /*00b8*/ 	.word	index@(_Z13WaituntilZeroPiiii)
        /*00bc*/ 	.word	0x00000008


	//----- nvinfo : EIATTR_REGCOUNT
	.align		4
.L_38:
        /*00c0*/ 	.byte	0x04, 0x2f
        /*00c2*/ 	.short	(.L_40 - .L_39)
	.align		4
.L_39:
        /*00c4*/ 	.word	index@(_Z12WaituntilOnePiiii)
        /*00c8*/ 	.word	0x00000018


	//----- nvinfo : EIATTR_FRAME_SIZE
	.align		4
.L_40:
        /*00cc*/ 	.byte	0x04, 0x11
        /*00ce*/ 	.short	(.L_42 - .L_41)
	.align		4
.L_41:
        /*00d0*/ 	.word	index@(_Z12WaituntilOnePiiii)
        /*00d4*/ 	.word	0x00000008


	//----- nvinfo : EIATTR_REGCOUNT
	.align		4
.L_42:
        /*00d8*/ 	.byte	0x04, 0x2f
        /*00da*/ 	.short	(.L_44 - .L_43)
	.align		4
.L_43:
        /*00dc*/ 	.word	index@(_Z7SetFlagPii)
        /*00e0*/ 	.word	0x00000008


	//----- nvinfo : EIATTR_FRAME_SIZE
	.align		4
.L_44:
        /*00e4*/ 	.byte	0x04, 0x11
        /*00e6*/ 	.short	(.L_46 - .L_45)
	.align		4
.L_45:
        /*00e8*/ 	.word	index@(_Z7SetFlagPii)
        /*00ec*/ 	.word	0x00000000


	//----- nvinfo : EIATTR_REGCOUNT
	.align		4
.L_46:
        /*00f0*/ 	.byte	0x04, 0x2f
        /*00f2*/ 	.short	(.L_48 - .L_47)
	.align		4
.L_47:
        /*00f4*/ 	.word	index@(_Z7PrintFwii)
        /*00f8*/ 	.word	0x00000018


	//----- nvinfo : EIATTR_FRAME_SIZE
	.align		4
.L_48:
        /*00fc*/ 	.byte	0x04, 0x11
        /*00fe*/ 	.short	(.L_50 - .L_49)
	.align		4
.L_49:
        /*0100*/ 	.word	index@(_Z7PrintFwii)
        /*0104*/ 	.word	0x00000008


	//----- nvinfo : EIATTR_REGCOUNT
	.align		4
.L_50:
        /*0108*/ 	.byte	0x04, 0x2f
        /*010a*/ 	.short	(.L_52 - .L_51)
	.align		4
.L_51:
        /*010c*/ 	.word	index@(_Z7PrintBwii)
        /*0110*/ 	.word	0x00000018


	//----- nvinfo : EIATTR_FRAME_SIZE
	.align		4
.L_52:
        /*0114*/ 	.byte	0x04, 0x11
        /*0116*/ 	.short	(.L_54 - .L_53)
	.align		4
.L_53:
        /*0118*/ 	.word	index@(_Z7PrintBwii)
        /*011c*/ 	.word	0x00000008


	//----- nvinfo : EIATTR_REGCOUNT
	.align		4
.L_54:
        /*0120*/ 	.byte	0x04, 0x2f
        /*0122*/ 	.short	(.L_56 - .L_55)
	.align		4
.L_55:
        /*0124*/ 	.word	index@(_Z8PrintIntPiii)
        /*0128*/ 	.word	0x00000018


	//----- nvinfo : EIATTR_FRAME_SIZE
	.align		4
.L_56:
        /*012c*/ 	.byte	0x04, 0x11
        /*012e*/ 	.short	(.L_58 - .L_57)
	.align		4
.L_57:
        /*0130*/ 	.word	index@(_Z8PrintIntPiii)
        /*0134*/ 	.word	0x00000010


	//----- nvinfo : EIATTR_REGCOUNT
	.align		4
.L_58:
        /*0138*/ 	.byte	0x04, 0x2f
        /*013a*/ 	.short	(.L_60 - .L_59)
	.align		4
.L_59:
        /*013c*/ 	.word	index@(_Z11PrintDoublePdiii)
        /*0140*/ 	.word	0x00000020


	//----- nvinfo : EIATTR_FRAME_SIZE
	.align		4
.L_60:
        /*0144*/ 	.byte	0x04, 0x11
        /*0146*/ 	.short	(.L_62 - .L_61)
	.align		4
.L_61:
        /*0148*/ 	.word	index@(_Z11PrintDoublePdiii)
        /*014c*/ 	.word	0x00000008


	//----- nvinfo : EIATTR_MIN_STACK_SIZE
	.align		4
.L_62:
        /*0150*/ 	.byte	0x04, 0x12
        /*0152*/ 	.short	(.L_64 - .L_63)
	.align		4
.L_63:
        /*0154*/ 	.word	index@(_Z11PrintDoublePdiii)
        /*0158*/ 	.word	0x00000008


	//----- nvinfo : EIATTR_MIN_STACK_SIZE
	.align		4
.L_64:
        /*015c*/ 	.byte	0x04, 0x12
        /*015e*/ 	.short	(.L_66 - .L_65)
	.align		4
.L_65:
        /*0160*/ 	.word	index@(_Z8PrintIntPiii)
        /*0164*/ 	.word	0x00000010


	//----- nvinfo : EIATTR_MIN_STACK_SIZE
	.align		4
.L_66:
        /*0168*/ 	.byte	0x04, 0x12
        /*016a*/ 	.short	(.L_68 - .L_67)
	.align		4
.L_67:
        /*016c*/ 	.word	index@(_Z7PrintBwii)
        /*0170*/ 	.word	0x00000008


	//----- nvinfo : EIATTR_MIN_STACK_SIZE
	.align		4
.L_68:
        /*0174*/ 	.byte	0x04, 0x12
        /*0176*/ 	.short	(.L_70 - .L_69)
	.align		4
.L_69:
        /*0178*/ 	.word	index@(_Z7PrintFwii)
        /*017c*/ 	.word	0x00000008


	//----- nvinfo : EIATTR_MIN_STACK_SIZE
	.align		4
.L_70:
        /*0180*/ 	.byte	0x04, 0x12
        /*0182*/ 	.short	(.L_72 - .L_71)
	.align		4
.L_71:
        /*0184*/ 	.word	index@(_Z7SetFlagPii)
        /*0188*/ 	.word	0x00000000


	//----- nvinfo : EIATTR_MIN_STACK_SIZE
	.align		4
.L_72:
        /*018c*/ 	.byte	0x04, 0x12
        /*018e*/ 	.short	(.L_74 - .L_73)
	.align		4
.L_73:
        /*0190*/ 	.word	index@(_Z12WaituntilOnePiiii)
        /*0194*/ 	.word	0x00000008


	//----- nvinfo : EIATTR_MIN_STACK_SIZE
	.align		4
.L_74:
        /*0198*/ 	.byte	0x04, 0x12
        /*019a*/ 	.short	(.L_76 - .L_75)
	.align		4
.L_75:
        /*019c*/ 	.word	index@(_Z13WaituntilZeroPiiii)
        /*01a0*/ 	.word	0x00000008


	//----- nvinfo : EIATTR_MIN_STACK_SIZE
	.align		4
.L_76:
        /*01a4*/ 	.byte	0x04, 0x12
        /*01a6*/ 	.short	(.L_78 - .L_77)
	.align		4
.L_77:
        /*01a8*/ 	.word	index@(_Z7SoftmaxPddi)
        /*01ac*/ 	.word	0x00000000


	//----- nvinfo : EIATTR_MIN_STACK_SIZE
	.align		4
.L_78:
        /*01b0*/ 	.byte	0x04, 0x12
        /*01b2*/ 	.short	(.L_80 - .L_79)
	.align		4
.L_79:
        /*01b4*/ 	.word	index@(_Z11ExponentialPdi)
        /*01b8*/ 	.word	0x00000000


	//----- nvinfo : EIATTR_MIN_STACK_SIZE
	.align		4
.L_80:
        /*01bc*/ 	.byte	0x04, 0x12
        /*01be*/ 	.short	(.L_82 - .L_81)
	.align		4
.L_81:
        /*01c0*/ 	.word	index@(_Z7SigmoidPdi)
        /*01c4*/ 	.word	0x00000000


	//----- nvinfo : EIATTR_MIN_STACK_SIZE
	.align		4
.L_82:
        /*01c8*/ 	.byte	0x04, 0x12
        /*01ca*/ 	.short	(.L_84 - .L_83)
	.align		4
.L_83:
        /*01cc*/ 	.word	index@(_Z12UpdateWeightPdS_S_iid)
        /*01d0*/ 	.word	0x00000000


	//----- nvinfo : EIATTR_MIN_STACK_SIZE
	.align		4
.L_84:
        /*01d4*/ 	.byte	0x04, 0x12
        /*01d6*/ 	.short	(.L_86 - .L_85)
	.align		4
.L_85:
        /*01d8*/ 	.word	index@(_Z19GetHiddenLayerDeltaPdS_S_S_i)
        /*01dc*/ 	.word	0x00000000


	//----- nvinfo : EIATTR_MIN_STACK_SIZE
	.align		4
.L_86:
        /*01e0*/ 	.byte	0x04, 0x12
        /*01e2*/ 	.short	(.L_88 - .L_87)
	.align		4
.L_87:
        /*01e4*/ 	.word	index@(_Z19GetOutputLayerDeltaPdS_S_ii)
        /*01e8*/ 	.word	0x00000000
.L_88:


//--------------------- .nv.compat                --------------------------
	.section	.nv.compat,"",@"SHT_CUDA_COMPAT_INFO"
	.align	4
        /*0000*/ 	.byte	0x02, 0x09, 0x00, 0x00, 0x02, 0x02, 0x01, 0x00, 0x02, 0x05, 0x05, 0x00, 0x03, 0x07, 0x01, 0x01
        /*0010*/ 	.byte	0x02, 0x03, 0x00, 0x00, 0x02, 0x06, 0x01, 0x00, 0x04, 0x0b, 0x08, 0x00, 0x01, 0x00, 0x00, 0x00
        /*0020*/ 	.byte	0x00, 0x00, 0x00, 0x00


//--------------------- .nv.info._Z11PrintDoublePdiii --------------------------
	.section	.nv.info._Z11PrintDoublePdiii,"",@"SHT_CUDA_INFO"
	.sectionflags	@""
	.align	4


	//----- nvinfo : EIATTR_CUDA_API_VERSION
	.align		4
        /*0000*/ 	.byte	0x04, 0x37
        /*0002*/ 	.short	(.L_90 - .L_89)
.L_89:
        /*0004*/ 	.word	0x00000082


	//----- nvinfo : EIATTR_KPARAM_INFO
	.align		4
.L_90:
        /*0008*/ 	.byte	0x04, 0x17
        /*000a*/ 	.short	(.L_92 - .L_91)
.L_91:
        /*000c*/ 	.word	0x00000000
        /*0010*/ 	.short	0x0003
        /*0012*/ 	.short	0x0010
        /*0014*/ 	.byte	0x00, 0xf0, 0x11, 0x00


	//----- nvinfo : EIATTR_KPARAM_INFO
	.align		4
.L_92:
        /*0018*/ 	.byte	0x04, 0x17
        /*001a*/ 	.short	(.L_94 - .L_93)
.L_93:
        /*001c*/ 	.word	0x00000000
        /*0020*/ 	.short	0x0002
        /*0022*/ 	.short	0x000c
        /*0024*/ 	.byte	0x00, 0xf0, 0x11, 0x00


	//----- nvinfo : EIATTR_KPARAM_INFO
	.align		4
.L_94:
        /*0028*/ 	.byte	0x04, 0x17
        /*002a*/ 	.short	(.L_96 - .L_95)
.L_95:
        /*002c*/ 	.word	0x00000000
        /*0030*/ 	.short	0x0001
        /*0032*/ 	.short	0x0008
        /*0034*/ 	.byte	0x00, 0xf0, 0x11, 0x00


	//----- nvinfo : EIATTR_KPARAM_INFO
	.align		4
.L_96:
        /*0038*/ 	.byte	0x04, 0x17
        /*003a*/ 	.short	(.L_98 - .L_97)
.L_97:
        /*003c*/ 	.word	0x00000000
        /*0040*/ 	.short	0x0000
        /*0042*/ 	.short	0x0000
        /*0044*/ 	.byte	0x00, 0xf5, 0x21, 0x00


	//----- nvinfo : EIATTR_SPARSE_MMA_MASK
	.align		4
.L_98:
        /*0048*/ 	.byte	0x03, 0x50
        /*004a*/ 	.short	0x0000


	//----- nvinfo : EIATTR_MAXREG_COUNT
	.align		4
        /*004c*/ 	.byte	0x03, 0x1b
        /*004e*/ 	.short	0x00ff


	//----- nvinfo : EIATTR_EXTERNS
	.align		4
        /*0050*/ 	.byte	0x04, 0x0f
        /*0052*/ 	.short	(.L_100 - .L_99)


	//   ....[0]....
	.align		4
.L_99:
        /*0054*/ 	.word	index@(vprintf)


	//----- nvinfo : EIATTR_MERCURY_ISA_VERSION
	.align		4
.L_100:
        /*0058*/ 	.byte	0x03, 0x5f
        /*005a*/ 	.short	0x0101


	//----- nvinfo : EIATTR_VRC_CTA_INIT_COUNT
	.align		4
        /*005c*/ 	.byte	0x02, 0x4a
	.zero		1
	.zero		1


	//----- nvinfo : EIATTR_SYSCALL_OFFSETS
	.align		4
        /*0060*/ 	.byte	0x04, 0x46
        /*0062*/ 	.short	(.L_102 - .L_101)


	//   ....[0]....
.L_101:
        /*0064*/ 	.word	0x00000100


	//   ....[1]....
        /*0068*/ 	.word	0x000002f0


	//   ....[2]....
        /*006c*/ 	.word	0x000003c0


	//   ....[3]....
        /*0070*/ 	.word	0x00000480


	//   ....[4]....
        /*0074*/ 	.word	0x00000540


	//   ....[5]....
        /*0078*/ 	.word	0x00000600


	//   ....[6]....
        /*007c*/ 	.word	0x000006c0


	//   ....[7]....
        /*0080*/ 	.word	0x00000780


	//   ....[8]....
        /*0084*/ 	.word	0x00000840


	//   ....[9]....
        /*0088*/ 	.word	0x00000900


	//   ....[10]....
        /*008c*/ 	.word	0x000009c0


	//   ....[11]....
        /*0090*/ 	.word	0x00000a80


	//   ....[12]....
        /*0094*/ 	.word	0x00000b40


	//   ....[13]....
        /*0098*/ 	.word	0x00000c00


	//   ....[14]....
        /*009c*/ 	.word	0x00000cc0


	//   ....[15]....
        /*00a0*/ 	.word	0x00000d80


	//   ....[16]....
        /*00a4*/ 	.word	0x00000e40


	//   ....[17]....
        /*00a8*/ 	.word	0x00001000


	//   ....[18]....
        /*00ac*/ 	.word	0x000010c0


	//   ....[19]....
        /*00b0*/ 	.word	0x00001180


	//   ....[20]....
        /*00b4*/ 	.word	0x00001240


	//   ....[21]....
        /*00b8*/ 	.word	0x00001300


	//   ....[22]....
        /*00bc*/ 	.word	0x000013c0


	//   ....[23]....
        /*00c0*/ 	.word	0x00001480


	//   ....[24]....
        /*00c4*/ 	.word	0x00001540


	//   ....[25]....
        /*00c8*/ 	.word	0x000016c0


	//   ....[26]....
        /*00cc*/ 	.word	0x00001780


	//   ....[27]....
        /*00d0*/ 	.word	0x00001840


	//   ....[28]....
        /*00d4*/ 	.word	0x00001900


	//   ....[29]....
        /*00d8*/ 	.word	0x00001a80


	//   ....[30]....
        /*00dc*/ 	.word	0x00001b40


	//----- nvinfo : EIATTR_EXIT_INSTR_OFFSETS
	.align		4
.L_102:
        /*00e0*/ 	.byte	0x04, 0x1c
        /*00e2*/ 	.short	(.L_104 - .L_103)


	//   ....[0]....
.L_103:
        /*00e4*/ 	.word	0x00001b50


	//----- nvinfo : EIATTR_CRS_STACK_SIZE
	.align		4
.L_104:
        /*00e8*/ 	.byte	0x04, 0x1e
        /*00ea*/ 	.short	(.L_106 - .L_105)
.L_105:
        /*00ec*/ 	.word	0x00000000


	//----- nvinfo : EIATTR_CBANK_PARAM_SIZE
	.align		4
.L_106:
        /*00f0*/ 	.byte	0x03, 0x19
        /*00f2*/ 	.short	0x0014


	//----- nvinfo : EIATTR_PARAM_CBANK
	.align		4
        /*00f4*/ 	.byte	0x04, 0x0a
        /*00f6*/ 	.short	(.L_108 - .L_107)
	.align		4
.L_107:
        /*00f8*/ 	.word	index@(.nv.constant0._Z11PrintDoublePdiii)
        /*00fc*/ 	.short	0x0380
        /*00fe*/ 	.short	0x0014


	//----- nvinfo : EIATTR_SW_WAR
	.align		4
.L_108:
        /*0100*/ 	.byte	0x04, 0x36
        /*0102*/ 	.short	(.L_110 - .L_109)
.L_109:
        /*0104*/ 	.word	0x00000008
.L_110:


//--------------------- .nv.info._Z8PrintIntPiii  --------------------------
	.section	.nv.info._Z8PrintIntPiii,"",@"SHT_CUDA_INFO"
	.sectionflags	@""
	.align	4


	//----- nvinfo : EIATTR_CUDA_API_VERSION
	.align		4
        /*0000*/ 	.byte	0x04, 0x37
        /*0002*/ 	.short	(.L_112 - .L_111)
.L_111:
        /*0004*/ 	.word	0x00000082


	//----- nvinfo : EIATTR_KPARAM_INFO
	.align		4
.L_112:
        /*0008*/ 	.byte	0x04, 0x17
        /*000a*/ 	.short	(.L_114 - .L_113)
.L_113:
        /*000c*/ 	.word	0x00000000
        /*0010*/ 	.short	0x0002
        /*0012*/ 	.short	0x000c
        /*0014*/ 	.byte	0x00, 0xf0, 0x11, 0x00


	//----- nvinfo : EIATTR_KPARAM_INFO
	.align		4
.L_114:
        /*0018*/ 	.byte	0x04, 0x17
        /*001a*/ 	.short	(.L_116 - .L_115)
.L_115:
        /*001c*/ 	.word	0x00000000
        /*0020*/ 	.short	0x0001
        /*0022*/ 	.short	0x0008
        /*0024*/ 	.byte	0x00, 0xf0, 0x11, 0x00


	//----- nvinfo : EIATTR_KPARAM_INFO
	.align		4
.L_116:
        /*0028*/ 	.byte	0x04, 0x17
        /*002a*/ 	.short	(.L_118 - .L_117)
.L_117:
        /*002c*/ 	.word	0x00000000
        /*0030*/ 	.short	0x0000
        /*0032*/ 	.short	0x0000
        /*0034*/ 	.byte	0x00, 0xf5, 0x21, 0x00


	//----- nvinfo : EIATTR_SPARSE_MMA_MASK
	.align		4
.L_118:
        /*0038*/ 	.byte	0x03, 0x50
        /*003a*/ 	.short	0x0000


	//----- nvinfo : EIATTR_MAXREG_COUNT
	.align		4
        /*003c*/ 	.byte	0x03, 0x1b
        /*003e*/ 	.short	0x00ff


	//----- nvinfo : EIATTR_EXTERNS
	.align		4
        /*0040*/ 	.byte	0x04, 0x0f
        /*0042*/ 	.short	(.L_120 - .L_119)


	//   ....[0]....
	.align		4
.L_119:
        /*0044*/ 	.word	index@(vprintf)


	//----- nvinfo : EIATTR_MERCURY_ISA_VERSION
	.align		4
.L_120:
        /*0048*/ 	.byte	0x03, 0x5f
        /*004a*/ 	.short	0x0101


	//----- nvinfo : EIATTR_VRC_CTA_INIT_COUNT
	.align		4
        /*004c*/ 	.byte	0x02, 0x4a
	.zero		1
	.zero		1


	//----- nvinfo : EIATTR_SYSCALL_OFFSETS
	.align		4
        /*0050*/ 	.byte	0x04, 0x46
        /*0052*/ 	.short	(.L_122 - .L_121)


	//   ....[0]....
.L_121:
        /*0054*/ 	.word	0x00000150


	//----- nvinfo : EIATTR_EXIT_INSTR_OFFSETS
	.align		4
.L_122:
        /*0058*/ 	.byte	0x04, 0x1c
        /*005a*/ 	.short	(.L_124 - .L_123)


	//   ....[0]....
.L_123:
        /*005c*/ 	.word	0x00000160


	//----- nvinfo : EIATTR_CBANK_PARAM_SIZE
	.align		4
.L_124:
        /*0060*/ 	.byte	0x03, 0x19
        /*0062*/ 	.short	0x0010


	//----- nvinfo : EIATTR_PARAM_CBANK
	.align		4
        /*0064*/ 	.byte	0x04, 0x0a
        /*0066*/ 	.short	(.L_126 - .L_125)
	.align		4
.L_125:
        /*0068*/ 	.word	index@(.nv.constant0._Z8PrintIntPiii)
        /*006c*/ 	.short	0x0380
        /*006e*/ 	.short	0x0010


	//----- nvinfo : EIATTR_SW_WAR
	.align		4
.L_126:
        /*0070*/ 	.byte	0x04, 0x36
        /*0072*/ 	.short	(.L_128 - .L_127)
.L_127:
        /*0074*/ 	.word	0x00000008
.L_128:


//--------------------- .nv.info._Z7PrintBwii     --------------------------
	.section	.nv.info._Z7PrintBwii,"",@"SHT_CUDA_INFO"
	.sectionflags	@""
	.align	4


	//----- nvinfo : EIATTR_CUDA_API_VERSION
	.align		4
        /*0000*/ 	.byte	0x04, 0x37
        /*0002*/ 	.short	(.L_130 - .L_129)
.L_129:
        /*0004*/ 	.word	0x00000082


	//----- nvinfo : EIATTR_KPARAM_INFO
	.align		4
.L_130:
        /*0008*/ 	.byte	0x04, 0x17
        /*000a*/ 	.short	(.L_132 - .L_131)
.L_131:
        /*000c*/ 	.word	0x00000000
        /*0010*/ 	.short	0x0001
        /*0012*/ 	.short	0x0004
        /*0014*/ 	.byte	0x00, 0xf0, 0x11, 0x00


	//----- nvinfo : EIATTR_KPARAM_INFO
	.align		4
.L_132:
        /*0018*/ 	.byte	0x04, 0x17
        /*001a*/ 	.short	(.L_134 - .L_133)
.L_133:
        /*001c*/ 	.word	0x00000000
        /*0020*/ 	.short	0x0000
        /*0022*/ 	.short	0x0000
        /*0024*/ 	.byte	0x00, 0xf0, 0x11, 0x00


	//----- nvinfo : EIATTR_SPARSE_MMA_MASK
	.align		4
.L_134:
        /*0028*/ 	.byte	0x03, 0x50
        /*002a*/ 	.short	0x0000


	//----- nvinfo : EIATTR_MAXREG_COUNT
	.align		4
        /*002c*/ 	.byte	0x03, 0x1b
        /*002e*/ 	.short	0x00ff


	//----- nvinfo : EIATTR_EXTERNS
	.align		4
        /*0030*/ 	.byte	0x04, 0x0f
        /*0032*/ 	.short	(.L_136 - .L_135)


	//   ....[0]....
	.align		4
.L_135:
        /*0034*/ 	.word	index@(vprintf)


	//----- nvinfo : EIATTR_MERCURY_ISA_VERSION
	.align		4
.L_136:
        /*0038*/ 	.byte	0x03, 0x5f
        /*003a*/ 	.short	0x0101


	//----- nvinfo : EIATTR_VRC_CTA_INIT_COUNT
	.align		4
        /*003c*/ 	.byte	0x02, 0x4a
	.zero		1
	.zero		1


	//----- nvinfo : EIATTR_SYSCALL_OFFSETS
	.align		4
        /*0040*/ 	.byte	0x04, 0x46
        /*0042*/ 	.short	(.L_138 - .L_137)


	//   ....[0]....
.L_137:
        /*0044*/ 	.word	0x000000e0


	//----- nvinfo : EIATTR_EXIT_INSTR_OFFSETS
	.align		4
.L_138:
        /*0048*/ 	.byte	0x04, 0x1c
        /*004a*/ 	.short	(.L_140 - .L_139)


	//   ....[0]....
.L_139:
        /*004c*/ 	.word	0x000000f0


	//----- nvinfo : EIATTR_CBANK_PARAM_SIZE
	.align		4
.L_140:
        /*0050*/ 	.byte	0x03, 0x19
        /*0052*/ 	.short	0x0008


	//----- nvinfo : EIATTR_PARAM_CBANK
	.align		4
        /*0054*/ 	.byte	0x04, 0x0a
        /*0056*/ 	.short	(.L_142 - .L_141)
	.align		4
.L_141:
        /*0058*/ 	.word	index@(.nv.constant0._Z7PrintBwii)
        /*005c*/ 	.short	0x0380
        /*005e*/ 	.short	0x0008


	//----- nvinfo : EIATTR_SW_WAR
	.align		4
.L_142:
        /*0060*/ 	.byte	0x04, 0x36
        /*0062*/ 	.short	(.L_144 - .L_143)
.L_143:
        /*0064*/ 	.word	0x00000008
.L_144:


//--------------------- .nv.info._Z7PrintFwii     --------------------------
	.section	.nv.info._Z7PrintFwii,"",@"SHT_CUDA_INFO"
	.sectionflags	@""
	.align	4


	//----- nvinfo : EIATTR_CUDA_API_VERSION
	.align		4
        /*0000*/ 	.byte	0x04, 0x37
        /*0002*/ 	.short	(.L_146 - .L_145)
.L_145:
        /*0004*/ 	.word	0x00000082


	//----- nvinfo : EIATTR_KPARAM_INFO
	.align		4
.L_146:
        /*0008*/ 	.byte	0x04, 0x17
        /*000a*/ 	.short	(.L_148 - .L_147)
.L_147:
        /*000c*/ 	.word	0x00000000
        /*0010*/ 	.short	0x0001
        /*0012*/ 	.short	0x0004
        /*0014*/ 	.byte	0x00, 0xf0, 0x11, 0x00


	//----- nvinfo : EIATTR_KPARAM_INFO
	.align		4
.L_148:
        /*0018*/ 	.byte	0x04, 0x17
        /*001a*/ 	.short	(.L_150 - .L_149)
.L_149:
        /*001c*/ 	.word	0x00000000
        /*0020*/ 	.short	0x0000
        /*0022*/ 	.short	0x0000
        /*0024*/ 	.byte	0x00, 0xf0, 0x11, 0x00


	//----- nvinfo : EIATTR_SPARSE_MMA_MASK
	.align		4
.L_150:
        /*0028*/ 	.byte	0x03, 0x50
        /*002a*/ 	.short	0x0000


	//----- nvinfo : EIATTR_MAXREG_COUNT
	.align		4
        /*002c*/ 	.byte	0x03, 0x1b
        /*002e*/ 	.short	0x00ff


	//----- nvinfo : EIATTR_EXTERNS
	.align		4
        /*0030*/ 	.byte	0x04, 0x0f
        /*0032*/ 	.short	(.L_152 - .L_151)


	//   ....[0]....
	.align		4
.L_151:
        /*0034*/ 	.word	index@(vprintf)


	//----- nvinfo : EIATTR_MERCURY_ISA_VERSION
	.align		4
.L_152:
        /*0038*/ 	.byte	0x03, 0x5f
        /*003a*/ 	.short	0x0101


	//----- nvinfo : EIATTR_VRC_CTA_INIT_COUNT
	.align		4
        /*003c*/ 	.byte	0x02, 0x4a
	.zero		1
	.zero		1


	//----- nvinfo : EIATTR_SYSCALL_OFFSETS
	.align		4
        /*0040*/ 	.byte	0x04, 0x46
        /*0042*/ 	.short	(.L_154 - .L_153)


	//   ....[0]....
.L_153:
        /*0044*/ 	.word	0x000000e0


	//----- nvinfo : EIATTR_EXIT_INSTR_OFFSETS
	.align		4
.L_154:
        /*0048*/ 	.byte	0x04, 0x1c
        /*004a*/ 	.short	(.L_156 - .L_155)


	//   ....[0]....
.L_155:
        /*004c*/ 	.word	0x000000f0


	//----- nvinfo : EIATTR_CBANK_PARAM_SIZE
	.align		4
.L_156:
        /*0050*/ 	.byte	0x03, 0x19
        /*0052*/ 	.short	0x0008


	//----- nvinfo : EIATTR_PARAM_CBANK
	.align		4
        /*0054*/ 	.byte	0x04, 0x0a
        /*0056*/ 	.short	(.L_158 - .L_157)
	.align		4
.L_157:
        /*0058*/ 	.word	index@(.nv.constant0._Z7PrintFwii)
        /*005c*/ 	.short	0x0380
        /*005e*/ 	.short	0x0008


	//----- nvinfo : EIATTR_SW_WAR
	.align		4
.L_158:
        /*0060*/ 	.byte	0x04, 0x36
        /*0062*/ 	.short	(.L_160 - .L_159)
.L_159:
        /*0064*/ 	.word	0x00000008
.L_160:


//--------------------- .nv.info._Z7SetFlagPii    --------------------------
	.section	.nv.info._Z7SetFlagPii,"",@"SHT_CUDA_INFO"
	.sectionflags	@""
	.align	4


	//----- nvinfo : EIATTR_CUDA_API_VERSION
	.align		4
        /*0000*/ 	.byte	0x04, 0x37
        /*0002*/ 	.short	(.L_162 - .L_161)
.L_161:
        /*0004*/ 	.word	0x00000082


	//----- nvinfo : EIATTR_KPARAM_INFO
	.align		4
.L_162:
        /*0008*/ 	.byte	0x04, 0x17
        /*000a*/ 	.short	(.L_164 - .L_163)
.L_163:
        /*000c*/ 	.word	0x00000000
        /*0010*/ 	.short	0x0001
        /*0012*/ 	.short	0x0008
        /*0014*/ 	.byte	0x00, 0xf0, 0x11, 0x00


	//----- nvinfo : EIATTR_KPARAM_INFO
	.align		4
.L_164:
        /*0018*/ 	.byte	0x04, 0x17
        /*001a*/ 	.short	(.L_166 - .L_165)
.L_165:
        /*001c*/ 	.word	0x00000000
        /*0020*/ 	.short	0x0000
        /*0022*/ 	.short	0x0000
        /*0024*/ 	.byte	0x00, 0xf5, 0x21, 0x00


	//----- nvinfo : EIATTR_SPARSE_MMA_MASK
	.align		4
.L_166:
        /*0028*/ 	.byte	0x03, 0x50
        /*002a*/ 	.short	0x0000


	//----- nvinfo : EIATTR_MAXREG_COUNT
	.align		4
        /*002c*/ 	.byte	0x03, 0x1b
        /*002e*/ 	.short	0x00ff


	//----- nvinfo : EIATTR_MERCURY_ISA_VERSION
	.align		4
        /*0030*/ 	.byte	0x03, 0x5f
        /*0032*/ 	.short	0x0101


	//----- nvinfo : EIATTR_VRC_CTA_INIT_COUNT
	.align		4
        /*0034*/ 	.byte	0x02, 0x4a
	.zero		1
	.zero		1


	//----- nvinfo : EIATTR_EXIT_INSTR_OFFSETS
	.align		4
        /*0038*/ 	.byte	0x04, 0x1c
        /*003a*/ 	.short	(.L_168 - .L_167)


	//   ....[0]....
.L_167:
        /*003c*/ 	.word	0x00000080


	//----- nvinfo : EIATTR_CBANK_PARAM_SIZE
	.align		4
.L_168:
        /*0040*/ 	.byte	0x03, 0x19
        /*0042*/ 	.short	0x000c


	//----- nvinfo : EIATTR_PARAM_CBANK
	.align		4
        /*0044*/ 	.byte	0x04, 0x0a
        /*0046*/ 	.short	(.L_170 - .L_169)
	.align		4
.L_169:
        /*0048*/ 	.word	index@(.nv.constant0._Z7SetFlagPii)
        /*004c*/ 	.short	0x0380
        /*004e*/ 	.short	0x000c


	//----- nvinfo : EIATTR_SW_WAR
	.align		4
.L_170:
        /*0050*/ 	.byte	0x04, 0x36
        /*0052*/ 	.short	(.L_172 - .L_171)
.L_171:
        /*0054*/ 	.word	0x00000008
.L_172:


//--------------------- .nv.info._Z12WaituntilOnePiiii --------------------------
	.section	.nv.info._Z12WaituntilOnePiiii,"",@"SHT_CUDA_INFO"
	.sectionflags	@""
	.align	4


	//----- nvinfo : EIATTR_CUDA_API_VERSION
	.align		4
        /*0000*/ 	.byte	0x04, 0x37
        /*0002*/ 	.short	(.L_174 - .L_173)
.L_173:
        /*0004*/ 	.word	0x00000082


	//----- nvinfo : EIATTR_KPARAM_INFO
	.align		4
.L_174:
        /*0008*/ 	.byte	0x04, 0x17
        /*000a*/ 	.short	(.L_176 - .L_175)
.L_175:
        /*000c*/ 	.word	0x00000000
        /*0010*/ 	.short	0x0003
        /*0012*/ 	.short	0x0010
        /*0014*/ 	.byte	0x00, 0xf0, 0x11, 0x00


	//----- nvinfo : EIATTR_KPARAM_INFO
	.align		4
.L_176:
        /*0018*/ 	.byte	0x04, 0x17
        /*001a*/ 	.short	(.L_178 - .L_177)
.L_177:
        /*001c*/ 	.word	0x00000000
        /*0020*/ 	.short	0x0002
        /*0022*/ 	.short	0x000c
        /*0024*/ 	.byte	0x00, 0xf0, 0x11, 0x00


	//----- nvinfo : EIATTR_KPARAM_INFO
	.align		4
.L_178:
        /*0028*/ 	.byte	0x04, 0x17
        /*002a*/ 	.short	(.L_180 - .L_179)
.L_179:
        /*002c*/ 	.word	0x00000000
        /*0030*/ 	.short	0x0001
        /*0032*/ 	.short	0x0008
        /*0034*/ 	.byte	0x00, 0xf0, 0x11, 0x00


	//----- nvinfo : EIATTR_KPARAM_INFO
	.align		4
.L_180:
        /*0038*/ 	.byte	0x04, 0x17
        /*003a*/ 	.short	(.L_182 - .L_181)
.L_181:
        /*003c*/ 	.word	0x00000000
        /*0040*/ 	.short	0x0000
        /*0042*/ 	.short	0x0000
        /*0044*/ 	.byte	0x00, 0xf5, 0x21, 0x00


	//----- nvinfo : EIATTR_SPARSE_MMA_MASK
	.align		4
.L_182:
        /*0048*/ 	.byte	0x03, 0x50
        /*004a*/ 	.short	0x0000


	//----- nvinfo : EIATTR_MAXREG_COUNT
	.align		4
        /*004c*/ 	.byte	0x03, 0x1b
        /*004e*/ 	.short	0x00ff


	//----- nvinfo : EIATTR_EXTERNS
	.align		4
        /*0050*/ 	.byte	0x04, 0x0f
        /*0052*/ 	.short	(.L_184 - .L_183)


	//   ....[0]....
	.align		4
.L_183:
        /*0054*/ 	.word	index@(vprintf)


	//----- nvinfo : EIATTR_MERCURY_ISA_VERSION
	.align		4
.L_184:
        /*0058*/ 	.byte	0x03, 0x5f
        /*005a*/ 	.short	0x0101


	//----- nvinfo : EIATTR_VRC_CTA_INIT_COUNT
	.align		4
        /*005c*/ 	.byte	0x02, 0x4a
	.zero		1
	.zero		1


	//----- nvinfo : EIATTR_SYSCALL_OFFSETS
	.align		4
        /*0060*/ 	.byte	0x04, 0x46
        /*0062*/ 	.short	(.L_186 - .L_185)


	//   ....[0]....
.L_185:
        /*0064*/ 	.word	0x00000180


	//----- nvinfo : EIATTR_EXIT_INSTR_OFFSETS
	.align		4
.L_186:
        /*0068*/ 	.byte	0x04, 0x1c
        /*006a*/ 	.short	(.L_188 - .L_187)


	//   ....[0]....
.L_187:
        /*006c*/ 	.word	0x000000c0


	//   ....[1]....
        /*0070*/ 	.word	0x000001c0


	//----- nvinfo : EIATTR_CBANK_PARAM_SIZE
	.align		4
.L_188:
        /*0074*/ 	.byte	0x03, 0x19
        /*0076*/ 	.short	0x0014


	//----- nvinfo : EIATTR_PARAM_CBANK
	.align		4
        /*0078*/ 	.byte	0x04, 0x0a
        /*007a*/ 	.short	(.L_190 - .L_189)
	.align		4
.L_189:
        /*007c*/ 	.word	index@(.nv.constant0._Z12WaituntilOnePiiii)
        /*0080*/ 	.short	0x0380
        /*0082*/ 	.short	0x0014


	//----- nvinfo : EIATTR_SW_WAR
	.align		4
.L_190:
        /*0084*/ 	.byte	0x04, 0x36
        /*0086*/ 	.short	(.L_192 - .L_191)
.L_191:
        /*0088*/ 	.word	0x00000008
.L_192:


//--------------------- .nv.info._Z13WaituntilZeroPiiii --------------------------
	.section	.nv.info._Z13WaituntilZeroPiiii,"",@"SHT_CUDA_INFO"
	.sectionflags	@""
	.align	4


	//----- nvinfo : EIATTR_CUDA_API_VERSION
	.align		4
        /*0000*/ 	.byte	0x04, 0x37
        /*0002*/ 	.short	(.L_194 - .L_193)
.L_193:
        /*0004*/ 	.word	0x00000082


	//----- nvinfo : EIATTR_KPARAM_INFO
	.align		4
.L_194:
        /*0008*/ 	.byte	0x04, 0x17
        /*000a*/ 	.short	(.L_196 - .L_195)
.L_195:
        /*000c*/ 	.word	0x00000000
        /*0010*/ 	.short	0x0003
        /*0012*/ 	.short	0x0010
        /*0014*/ 	.byte	0x00, 0xf0, 0x11, 0x00


	//----- nvinfo : EIATTR_KPARAM_INFO
	.align		4
.L_196:
        /*0018*/ 	.byte	0x04, 0x17
        /*001a*/ 	.short	(.L_198 - .L_197)
.L_197:
        /*001c*/ 	.word	0x00000000
        /*0020*/ 	.short	0x0002
        /*0022*/ 	.short	0x000c
        /*0024*/ 	.byte	0x00, 0xf0, 0x11, 0x00


	//----- nvinfo : EIATTR_KPARAM_INFO
	.align		4
.L_198:
        /*0028*/ 	.byte	0x04, 0x17
        /*002a*/ 	.short	(.L_200 - .L_199)
.L_199:
        /*002c*/ 	.word	0x00000000
        /*0030*/ 	.short	0x0001
        /*0032*/ 	.short	0x0008
        /*0034*/ 	.byte	0x00, 0xf0, 0x11, 0x00


	//----- nvinfo : EIATTR_KPARAM_INFO
	.align		4
.L_200:
        /*0038*/ 	.byte	0x04, 0x17
        /*003a*/ 	.short	(.L_202 - .L_201)
.L_201:
        /*003c*/ 	.word	0x00000000
        /*0040*/ 	.short	0x0000
        /*0042*/ 	.short	0x0000
        /*0044*/ 	.byte	0x00, 0xf5, 0x21, 0x00


	//----- nvinfo : EIATTR_SPARSE_MMA_MASK
	.align		4
.L_202:
        /*0048*/ 	.byte	0x03, 0x50
        /*004a*/ 	.short	0x0000


	//----- nvinfo : EIATTR_MAXREG_COUNT
	.align		4
        /*004c*/ 	.byte	0x03, 0x1b
        /*004e*/ 	.short	0x00ff


	//----- nvinfo : EIATTR_EXTERNS
	.align		4
        /*0050*/ 	.byte	0x04, 0x0f
        /*0052*/ 	.short	(.L_204 - .L_203)


	//   ....[0]....
	.align		4
.L_203:
        /*0054*/ 	.word	index@(vprintf)


	//----- nvinfo : EIATTR_MERCURY_ISA_VERSION
	.align		4
.L_204:
        /*0058*/ 	.byte	0x03, 0x5f
        /*005a*/ 	.short	0x0101


	//----- nvinfo : EIATTR_VRC_CTA_INIT_COUNT
	.align		4
        /*005c*/ 	.byte	0x02, 0x4a
	.zero		1
	.zero		1


	//----- nvinfo : EIATTR_SYSCALL_OFFSETS
	.align		4
        /*0060*/ 	.byte	0x04, 0x46
        /*0062*/ 	.short	(.L_206 - .L_205)


	//   ....[0]....
.L_205:
        /*0064*/ 	.word	0x00000180


	//----- nvinfo : EIATTR_EXIT_INSTR_OFFSETS
	.align		4
.L_206:
        /*0068*/ 	.byte	0x04, 0x1c
        /*006a*/ 	.short	(.L_208 - .L_207)


	//   ....[0]....
.L_207:
        /*006c*/ 	.word	0x000000c0


	//   ....[1]....
        /*0070*/ 	.word	0x000001c0


	//----- nvinfo : EIATTR_CBANK_PARAM_SIZE
	.align		4
.L_208:
        /*0074*/ 	.byte	0x03, 0x19
        /*0076*/ 	.short	0x0014


	//----- nvinfo : EIATTR_PARAM_CBANK
	.align		4
        /*0078*/ 	.byte	0x04, 0x0a
        /*007a*/ 	.short	(.L_210 - .L_209)
	.align		4
.L_209:
        /*007c*/ 	.word	index@(.nv.constant0._Z13WaituntilZeroPiiii)
        /*0080*/ 	.short	0x0380
        /*0082*/ 	.short	0x0014


	//----- nvinfo : EIATTR_SW_WAR
	.align		4
.L_210:
        /*0084*/ 	.byte	0x04, 0x36
        /*0086*/ 	.short	(.L_212 - .L_211)
.L_211:
        /*0088*/ 	.word	0x00000008
.L_212:


//--------------------- .nv.info._Z7SoftmaxPddi   --------------------------
	.section	.nv.info._Z7SoftmaxPddi,"",@"SHT_CUDA_INFO"
	.sectionflags	@""
	.align	4


	//----- nvinfo : EIATTR_CUDA_API_VERSION
	.align		4
        /*0000*/ 	.byte	0x04, 0x37
        /*0002*/ 	.short	(.L_214 - .L_213)
.L_213:
        /*0004*/ 	.word	0x00000082


	//----- nvinfo : EIATTR_KPARAM_INFO
	.align		4
.L_214:
        /*0008*/ 	.byte	0x04, 0x17
        /*000a*/ 	.short	(.L_216 - .L_215)
.L_215:
        /*000c*/ 	.word	0x00000000
        /*0010*/ 	.short	0x0002
        /*0012*/ 	.short	0x0010
        /*0014*/ 	.byte	0x00, 0xf0, 0x11, 0x00


	//----- nvinfo : EIATTR_KPARAM_INFO
	.align		4
.L_216:
        /*0018*/ 	.byte	0x04, 0x17
        /*001a*/ 	.short	(.L_218 - .L_217)
.L_217:
        /*001c*/ 	.word	0x00000000
        /*0020*/ 	.short	0x0001
        /*0022*/ 	.short	0x0008
        /*0024*/ 	.byte	0x00, 0xf0, 0x21, 0x00


	//----- nvinfo : EIATTR_KPARAM_INFO
	.align		4
.L_218:
        /*0028*/ 	.byte	0x04, 0x17
        /*002a*/ 	.short	(.L_220 - .L_219)
.L_219:
        /*002c*/ 	.word	0x00000000
        /*0030*/ 	.short	0x0000
        /*0032*/ 	.short	0x0000
        /*0034*/ 	.byte	0x00, 0xf5, 0x21, 0x00


	//----- nvinfo : EIATTR_SPARSE_MMA_MASK
	.align		4
.L_220:
        /*0038*/ 	.byte	0x03, 0x50
        /*003a*/ 	.short	0x0000


	//----- nvinfo : EIATTR_MAXREG_COUNT
	.align		4
        /*003c*/ 	.byte	0x03, 0x1b
        /*003e*/ 	.short	0x00ff


	//----- nvinfo : EIATTR_MERCURY_ISA_VERSION
	.align		4
        /*0040*/ 	.byte	0x03, 0x5f
        /*0042*/ 	.short	0x0101


	//----- nvinfo : EIATTR_VRC_CTA_INIT_COUNT
	.align		4
        /*0044*/ 	.byte	0x02, 0x4a
	.zero		1
	.zero		1


	//----- nvinfo : EIATTR_EXIT_INSTR_OFFSETS
	.align		4
        /*0048*/ 	.byte	0x04, 0x1c
        /*004a*/ 	.short	(.L_222 - .L_221)


	//   ....[0]....
.L_221:
        /*004c*/ 	.word	0x00000070


	//   ....[1]....
        /*0050*/ 	.word	0x00000230


	//----- nvinfo : EIATTR_CRS_STACK_SIZE
	.align		4
.L_222:
        /*0054*/ 	.byte	0x04, 0x1e
        /*0056*/ 	.short	(.L_224 - .L_223)
.L_223:
        /*0058*/ 	.word	0x00000000


	//----- nvinfo : EIATTR_CBANK_PARAM_SIZE
	.align		4
.L_224:
        /*005c*/ 	.byte	0x03, 0x19
        /*005e*/ 	.short	0x0014


	//----- nvinfo : EIATTR_PARAM_CBANK
	.align		4
        /*0060*/ 	.byte	0x04, 0x0a
        /*0062*/ 	.short	(.L_226 - .L_225)
	.align		4
.L_225:
        /*0064*/ 	.word	index@(.nv.constant0._Z7SoftmaxPddi)
        /*0068*/ 	.short	0x0380
        /*006a*/ 	.short	0x0014


	//----- nvinfo : EIATTR_SW_WAR
	.align		4
.L_226:
        /*006c*/ 	.byte	0x04, 0x36
        /*006e*/ 	.short	(.L_228 - .L_227)
.L_227:
        /*0070*/ 	.word	0x00000008
.L_228:


//--------------------- .nv.info._Z11ExponentialPdi --------------------------
	.section	.nv.info._Z11ExponentialPdi,"",@"SHT_CUDA_INFO"
	.sectionflags	@""
	.align	4


	//----- nvinfo : EIATTR_CUDA_API_VERSION
	.align		4
        /*0000*/ 	.byte	0x04, 0x37
        /*0002*/ 	.short	(.L_230 - .L_229)
.L_229:
        /*0004*/ 	.word	0x00000082


	//----- nvinfo : EIATTR_KPARAM_INFO
	.align		4
.L_230:
        /*0008*/ 	.byte	0x04, 0x17
        /*000a*/ 	.short	(.L_232 - .L_231)
.L_231:
        /*000c*/ 	.word	0x00000000
        /*0010*/ 	.short	0x0001
        /*0012*/ 	.short	0x0008
        /*0014*/ 	.byte	0x00, 0xf0, 0x11, 0x00


	//----- nvinfo : EIATTR_KPARAM_INFO
	.align		4
.L_232:
        /*0018*/ 	.byte	0x04, 0x17
        /*001a*/ 	.short	(.L_234 - .L_233)
.L_233:
        /*001c*/ 	.word	0x00000000
        /*0020*/ 	.short	0x0000
        /*0022*/ 	.short	0x0000
        /*0024*/ 	.byte	0x00, 0xf5, 0x21, 0x00


	//----- nvinfo : EIATTR_SPARSE_MMA_MASK
	.align		4
.L_234:
        /*0028*/ 	.byte	0x03, 0x50
        /*002a*/ 	.short	0x0000


	//----- nvinfo : EIATTR_MAXREG_COUNT
	.align		4
        /*002c*/ 	.byte	0x03, 0x1b
        /*002e*/ 	.short	0x00ff


	//----- nvinfo : EIATTR_MERCURY_ISA_VERSION
	.align		4
        /*0030*/ 	.byte	0x03, 0x5f
        /*0032*/ 	.short	0x0101


	//----- nvinfo : EIATTR_VRC_CTA_INIT_COUNT
	.align		4
        /*0034*/ 	.byte	0x02, 0x4a
	.zero		1
	.zero		1


	//----- nvinfo : EIATTR_EXIT_INSTR_OFFSETS
	.align		4
        /*0038*/ 	.byte	0x04, 0x1c
        /*003a*/ 	.short	(.L_236 - .L_235)


	//   ....[0]....
.L_235:
        /*003c*/ 	.word	0x000004b0


	//   ....[1]....
        /*0040*/ 	.word	0x000004e0


	//----- nvinfo : EIATTR_CRS_STACK_SIZE
	.align		4
.L_236:
        /*0044*/ 	.byte	0x04, 0x1e
        /*0046*/ 	.short	(.L_238 - .L_237)
.L_237:
        /*0048*/ 	.word	0x00000000


	//----- nvinfo : EIATTR_CBANK_PARAM_SIZE
	.align		4
.L_238:
        /*004c*/ 	.byte	0x03, 0x19
        /*004e*/ 	.short	0x000c


	//----- nvinfo : EIATTR_PARAM_CBANK
	.align		4
        /*0050*/ 	.byte	0x04, 0x0a
        /*0052*/ 	.short	(.L_240 - .L_239)
	.align		4
.L_239:
        /*0054*/ 	.word	index@(.nv.constant0._Z11ExponentialPdi)
        /*0058*/ 	.short	0x0380
        /*005a*/ 	.short	0x000c


	//----- nvinfo : EIATTR_SW_WAR
	.align		4
.L_240:
        /*005c*/ 	.byte	0x04, 0x36
        /*005e*/ 	.short	(.L_242 - .L_241)
.L_241:
        /*0060*/ 	.word	0x00000008
.L_242:


//--------------------- .nv.info._Z7SigmoidPdi    --------------------------
	.section	.nv.info._Z7SigmoidPdi,"",@"SHT_CUDA_INFO"
	.sectionflags	@""
	.align	4


	//----- nvinfo : EIATTR_CUDA_API_VERSION
	.align		4
        /*0000*/ 	.byte	0x04, 0x37
        /*0002*/ 	.short	(.L_244 - .L_243)
.L_243:
        /*0004*/ 	.word	0x00000082


	//----- nvinfo : EIATTR_KPARAM_INFO
	.align		4
.L_244:
        /*0008*/ 	.byte	0x04, 0x17
        /*000a*/ 	.short	(.L_246 - .L_245)
.L_245:
        /*000c*/ 	.word	0x00000000
        /*0010*/ 	.short	0x0001
        /*0012*/ 	.short	0x0008
        /*0014*/ 	.byte	0x00, 0xf0, 0x11, 0x00


	//----- nvinfo : EIATTR_KPARAM_INFO
	.align		4
.L_246:
        /*0018*/ 	.byte	0x04, 0x17
        /*001a*/ 	.short	(.L_248 - .L_247)
.L_247:
        /*001c*/ 	.word	0x00000000
        /*0020*/ 	.short	0x0000
        /*0022*/ 	.short	0x0000
        /*0024*/ 	.byte	0x00, 0xf5, 0x21, 0x00


	//----- nvinfo : EIATTR_SPARSE_MMA_MASK
	.align		4
.L_248:
        /*0028*/ 	.byte	0x03, 0x50
        /*002a*/ 	.short	0x0000


	//----- nvinfo : EIATTR_MAXREG_COUNT
	.align		4
        /*002c*/ 	.byte	0x03, 0x1b
        /*002e*/ 	.short	0x00ff


	//----- nvinfo : EIATTR_MERCURY_ISA_VERSION
	.align		4
        /*0030*/ 	.byte	0x03, 0x5f
        /*0032*/ 	.short	0x0101


	//----- nvinfo : EIATTR_VRC_CTA_INIT_COUNT
	.align		4
        /*0034*/ 	.byte	0x02, 0x4a
	.zero		1
	.zero		1


	//----- nvinfo : EIATTR_EXIT_INSTR_OFFSETS
	.align		4
        /*0038*/ 	.byte	0x04, 0x1c
        /*003a*/ 	.short	(.L_250 - .L_249)


	//   ....[0]....
.L_249:
        /*003c*/ 	.word	0x000005c0


	//   ....[1]....
        /*0040*/ 	.word	0x00000610


	//----- nvinfo : EIATTR_CRS_STACK_SIZE
	.align		4
.L_250:
        /*0044*/ 	.byte	0x04, 0x1e
        /*0046*/ 	.short	(.L_252 - .L_251)
.L_251:
        /*0048*/ 	.word	0x00000000


	//----- nvinfo : EIATTR_CBANK_PARAM_SIZE
	.align		4
.L_252:
        /*004c*/ 	.byte	0x03, 0x19
        /*004e*/ 	.short	0x000c


	//----- nvinfo : EIATTR_PARAM_CBANK
	.align		4
        /*0050*/ 	.byte	0x04, 0x0a
        /*0052*/ 	.short	(.L_254 - .L_253)
	.align		4
.L_253:
        /*0054*/ 	.word	index@(.nv.constant0._Z7SigmoidPdi)
        /*0058*/ 	.short	0x0380
        /*005a*/ 	.short	0x000c


	//----- nvinfo : EIATTR_SW_WAR
	.align		4
.L_254:
        /*005c*/ 	.byte	0x04, 0x36
        /*005e*/ 	.short	(.L_256 - .L_255)
.L_255:
        /*0060*/ 	.word	0x00000008
.L_256:


//--------------------- .nv.info._Z12UpdateWeightPdS_S_iid --------------------------
	.section	.nv.info._Z12UpdateWeightPdS_S_iid,"",@"SHT_CUDA_INFO"
	.sectionflags	@""
	.align	4


	//----- nvinfo : EIATTR_CUDA_API_VERSION
	.align		4
        /*0000*/ 	.byte	0x04, 0x37
        /*0002*/ 	.short	(.L_258 - .L_257)
.L_257:
        /*0004*/ 	.word	0x00000082


	//----- nvinfo : EIATTR_KPARAM_INFO
	.align		4
.L_258:
        /*0008*/ 	.byte	0x04, 0x17
        /*000a*/ 	.short	(.L_260 - .L_259)
.L_259:
        /*000c*/ 	.word	0x00000000
        /*0010*/ 	.short	0x0005
        /*0012*/ 	.short	0x0020
        /*0014*/ 	.byte	0x00, 0xf0, 0x21, 0x00


	//----- nvinfo : EIATTR_KPARAM_INFO
	.align		4
.L_260:
        /*0018*/ 	.byte	0x04, 0x17
        /*001a*/ 	.short	(.L_262 - .L_261)
.L_261:
        /*001c*/ 	.word	0x00000000
        /*0020*/ 	.short	0x0004
        /*0022*/ 	.short	0x001c
        /*0024*/ 	.byte	0x00, 0xf0, 0x11, 0x00


	//----- nvinfo : EIATTR_KPARAM_INFO
	.align		4
.L_262:
        /*0028*/ 	.byte	0x04, 0x17
        /*002a*/ 	.short	(.L_264 - .L_263)
.L_263:
        /*002c*/ 	.word	0x00000000
        /*0030*/ 	.short	0x0003
        /*0032*/ 	.short	0x0018
        /*0034*/ 	.byte	0x00, 0xf0, 0x11, 0x00


	//----- nvinfo : EIATTR_KPARAM_INFO
	.align		4
.L_264:
        /*0038*/ 	.byte	0x04, 0x17
        /*003a*/ 	.short	(.L_266 - .L_265)
.L_265:
        /*003c*/ 	.word	0x00000000
        /*0040*/ 	.short	0x0002
        /*0042*/ 	.short	0x0010
        /*0044*/ 	.byte	0x00, 0xf5, 0x21, 0x00


	//----- nvinfo : EIATTR_KPARAM_INFO
	.align		4
.L_266:
        /*0048*/ 	.byte	0x04, 0x17
        /*004a*/ 	.short	(.L_268 - .L_267)
.L_267:
        /*004c*/ 	.word	0x00000000
        /*0050*/ 	.short	0x0001
        /*0052*/ 	.short	0x0008
        /*0054*/ 	.byte	0x00, 0xf5, 0x21, 0x00


	//----- nvinfo : EIATTR_KPARAM_INFO
	.align		4
.L_268:
        /*0058*/ 	.byte	0x04, 0x17
        /*005a*/ 	.short	(.L_270 - .L_269)
.L_269:
        /*005c*/ 	.word	0x00000000
        /*0060*/ 	.short	0x0000
        /*0062*/ 	.short	0x0000
        /*0064*/ 	.byte	0x00, 0xf5, 0x21, 0x00


	//----- nvinfo : EIATTR_SPARSE_MMA_MASK
	.align		4
.L_270:
        /*0068*/ 	.byte	0x03, 0x50
        /*006a*/ 	.short	0x0000


	//----- nvinfo : EIATTR_MAXREG_COUNT
	.align		4
        /*006c*/ 	.byte	0x03, 0x1b
        /*006e*/ 	.short	0x00ff


	//----- nvinfo : EIATTR_MERCURY_ISA_VERSION
	.align		4
        /*0070*/ 	.byte	0x03, 0x5f
        /*0072*/ 	.short	0x0101


	//----- nvinfo : EIATTR_VRC_CTA_INIT_COUNT
	.align		4
        /*0074*/ 	.byte	0x02, 0x4a
	.zero		1
	.zero		1


	//----- nvinfo : EIATTR_EXIT_INSTR_OFFSETS
	.align		4
        /*0078*/ 	.byte	0x04, 0x1c
        /*007a*/ 	.short	(.L_272 - .L_271)


	//   ....[0]....
.L_271:
        /*007c*/ 	.word	0x00000070


	//   ....[1]....
        /*0080*/ 	.word	0x00000300


	//----- nvinfo : EIATTR_CBANK_PARAM_SIZE
	.align		4
.L_272:
        /*0084*/ 	.byte	0x03, 0x19
        /*0086*/ 	.short	0x0028


	//----- nvinfo : EIATTR_PARAM_CBANK
	.align		4
        /*0088*/ 	.byte	0x04, 0x0a
        /*008a*/ 	.short	(.L_274 - .L_273)
	.align		4
.L_273:
        /*008c*/ 	.word	index@(.nv.constant0._Z12UpdateWeightPdS_S_iid)
        /*0090*/ 	.short	0x0380
        /*0092*/ 	.short	0x0028


	//----- nvinfo : EIATTR_SW_WAR
	.align		4
.L_274:
        /*0094*/ 	.byte	0x04, 0x36
        /*0096*/ 	.short	(.L_276 - .L_275)
.L_275:
        /*0098*/ 	.word	0x00000008
.L_276:


//--------------------- .nv.info._Z19GetHiddenLayerDeltaPdS_S_S_i --------------------------
	.section	.nv.info._Z19GetHiddenLayerDeltaPdS_S_S_i,"",@"SHT_CUDA_INFO"
	.sectionflags	@""
	.align	4


	//----- nvinfo : EIATTR_CUDA_API_VERSION
	.align		4
        /*0000*/ 	.byte	0x04, 0x37
        /*0002*/ 	.short	(.L_278 - .L_277)
.L_277:
        /*0004*/ 	.word	0x00000082


	//----- nvinfo : EIATTR_KPARAM_INFO
	.align		4
.L_278:
        /*0008*/ 	.byte	0x04, 0x17
        /*000a*/ 	.short	(.L_280 - .L_279)
.L_279:
        /*000c*/ 	.word	0x00000000
        /*0010*/ 	.short	0x0004
        /*0012*/ 	.short	0x0020
        /*0014*/ 	.byte	0x00, 0xf0, 0x11, 0x00


	//----- nvinfo : EIATTR_KPARAM_INFO
	.align		4
.L_280:
        /*0018*/ 	.byte	0x04, 0x17
        /*001a*/ 	.short	(.L_282 - .L_281)
.L_281:
        /*001c*/ 	.word	0x00000000
        /*0020*/ 	.short	0x0003
        /*0022*/ 	.short	0x0018
        /*0024*/ 	.byte	0x00, 0xf5, 0x21, 0x00


	//----- nvinfo : EIATTR_KPARAM_INFO
	.align		4
.L_282:
        /*0028*/ 	.byte	0x04, 0x17
        /*002a*/ 	.short	(.L_284 - .L_283)
.L_283:
        /*002c*/ 	.word	0x00000000
        /*0030*/ 	.short	0x0002
        /*0032*/ 	.short	0x0010
        /*0034*/ 	.byte	0x00, 0xf5, 0x21, 0x00


	//----- nvinfo : EIATTR_KPARAM_INFO
	.align		4
.L_284:
        /*0038*/ 	.byte	0x04, 0x17
        /*003a*/ 	.short	(.L_286 - .L_285)
.L_285:
        /*003c*/ 	.word	0x00000000
        /*0040*/ 	.short	0x0001
        /*0042*/ 	.short	0x0008
        /*0044*/ 	.byte	0x00, 0xf5, 0x21, 0x00


	//----- nvinfo : EIATTR_KPARAM_INFO
	.align		4
.L_286:
        /*0048*/ 	.byte	0x04, 0x17
        /*004a*/ 	.short	(.L_288 - .L_287)
.L_287:
        /*004c*/ 	.word	0x00000000
        /*0050*/ 	.short	0x0000
        /*0052*/ 	.short	0x0000
        /*0054*/ 	.byte	0x00, 0xf5, 0x21, 0x00


	//----- nvinfo : EIATTR_SPARSE_MMA_MASK
	.align		4
.L_288:
        /*0058*/ 	.byte	0x03, 0x50
        /*005a*/ 	.short	0x0000


	//----- nvinfo : EIATTR_MAXREG_COUNT
	.align		4
        /*005c*/ 	.byte	0x03, 0x1b
        /*005e*/ 	.short	0x00ff


	//----- nvinfo : EIATTR_MERCURY_ISA_VERSION
	.align		4
        /*0060*/ 	.byte	0x03, 0x5f
        /*0062*/ 	.short	0x0101


	//----- nvinfo : EIATTR_VRC_CTA_INIT_COUNT
	.align		4
        /*0064*/ 	.byte	0x02, 0x4a
	.zero		1
	.zero		1


	//----- nvinfo : EIATTR_EXIT_INSTR_OFFSETS
	.align		4
        /*0068*/ 	.byte	0x04, 0x1c
        /*006a*/ 	.short	(.L_290 - .L_289)


	//   ....[0]....
.L_289:
        /*006c*/ 	.word	0x00000070


	//   ....[1]....
        /*0070*/ 	.word	0x00000190


	//----- nvinfo : EIATTR_CBANK_PARAM_SIZE
	.align		4
.L_290:
        /*0074*/ 	.byte	0x03, 0x19
        /*0076*/ 	.short	0x0024


	//----- nvinfo : EIATTR_PARAM_CBANK
	.align		4
        /*0078*/ 	.byte	0x04, 0x0a
        /*007a*/ 	.short	(.L_292 - .L_291)
	.align		4
.L_291:
        /*007c*/ 	.word	index@(.nv.constant0._Z19GetHiddenLayerDeltaPdS_S_S_i)
        /*0080*/ 	.short	0x0380
        /*0082*/ 	.short	0x0024


	//----- nvinfo : EIATTR_SW_WAR
	.align		4
.L_292:
        /*0084*/ 	.byte	0x04, 0x36
        /*0086*/ 	.short	(.L_294 - .L_293)
.L_293:
        /*0088*/ 	.word	0x00000008
.L_294:


//--------------------- .nv.info._Z19GetOutputLayerDeltaPdS_S_ii --------------------------
	.section	.nv.info._Z19GetOutputLayerDeltaPdS_S_ii,"",@"SHT_CUDA_INFO"
	.sectionflags	@""
	.align	4


	//----- nvinfo : EIATTR_CUDA_API_VERSION
	.align		4
        /*0000*/ 	.byte	0x04, 0x37
        /*0002*/ 	.short	(.L_296 - .L_295)
.L_295:
        /*0004*/ 	.word	0x00000082


	//----- nvinfo : EIATTR_KPARAM_INFO
	.align		4
.L_296:
        /*0008*/ 	.byte	0x04, 0x17
        /*000a*/ 	.short	(.L_298 - .L_297)
.L_297:
        /*000c*/ 	.word	0x00000000
        /*0010*/ 	.short	0x0004
        /*0012*/ 	.short	0x001c
        /*0014*/ 	.byte	0x00, 0xf0, 0x11, 0x00


	//----- nvinfo : EIATTR_KPARAM_INFO
	.align		4
.L_298:
        /*0018*/ 	.byte	0x04, 0x17
        /*001a*/ 	.short	(.L_300 - .L_299)
.L_299:
        /*001c*/ 	.word	0x00000000
        /*0020*/ 	.short	0x0003
        /*0022*/ 	.short	0x0018
        /*0024*/ 	.byte	0x00, 0xf0, 0x11, 0x00


	//----- nvinfo : EIATTR_KPARAM_INFO
	.align		4
.L_300:
        /*0028*/ 	.byte	0x04, 0x17
        /*002a*/ 	.short	(.L_302 - .L_301)
.L_301:
        /*002c*/ 	.word	0x00000000
        /*0030*/ 	.short	0x0002
        /*0032*/ 	.short	0x0010
        /*0034*/ 	.byte	0x00, 0xf5, 0x21, 0x00


	//----- nvinfo : EIATTR_KPARAM_INFO
	.align		4
.L_302:
        /*0038*/ 	.byte	0x04, 0x17
        /*003a*/ 	.short	(.L_304 - .L_303)
.L_303:
        /*003c*/ 	.word	0x00000000
        /*0040*/ 	.short	0x0001
        /*0042*/ 	.short	0x0008
        /*0044*/ 	.byte	0x00, 0xf5, 0x21, 0x00


	//----- nvinfo : EIATTR_KPARAM_INFO
	.align		4
.L_304:
        /*0048*/ 	.byte	0x04, 0x17
        /*004a*/ 	.short	(.L_306 - .L_305)
.L_305:
        /*004c*/ 	.word	0x00000000
        /*0050*/ 	.short	0x0000
        /*0052*/ 	.short	0x0000
        /*0054*/ 	.byte	0x00, 0xf5, 0x21, 0x00


	//----- nvinfo : EIATTR_SPARSE_MMA_MASK
	.align		4
.L_306:
        /*0058*/ 	.byte	0x03, 0x50
        /*005a*/ 	.short	0x0000


	//----- nvinfo : EIATTR_MAXREG_COUNT
	.align		4
        /*005c*/ 	.byte	0x03, 0x1b
        /*005e*/ 	.short	0x00ff


	//----- nvinfo : EIATTR_MERCURY_ISA_VERSION
	.align		4
        /*0060*/ 	.byte	0x03, 0x5f
        /*0062*/ 	.short	0x0101


	//----- nvinfo : EIATTR_VRC_CTA_INIT_COUNT
	.align		4
        /*0064*/ 	.byte	0x02, 0x4a
	.zero		1
	.zero		1


	//----- nvinfo : EIATTR_EXIT_INSTR_OFFSETS
	.align		4
        /*0068*/ 	.byte	0x04, 0x1c
        /*006a*/ 	.short	(.L_308 - .L_307)


	//   ....[0]....
.L_307:
        /*006c*/ 	.word	0x00000070


	//   ....[1]....
        /*0070*/ 	.word	0x00000170


	//   ....[2]....
        /*0074*/ 	.word	0x000001f0


	//----- nvinfo : EIATTR_CRS_STACK_SIZE
	.align		4
.L_308:
        /*0078*/ 	.byte	0x04, 0x1e
        /*007a*/ 	.short	(.L_310 - .L_309)
.L_309:
        /*007c*/ 	.word	0x00000000


	//----- nvinfo : EIATTR_CBANK_PARAM_SIZE
	.align		4
.L_310:
        /*0080*/ 	.byte	0x03, 0x19
        /*0082*/ 	.short	0x0020


	//----- nvinfo : EIATTR_PARAM_CBANK
	.align		4
        /*0084*/ 	.byte	0x04, 0x0a
        /*0086*/ 	.short	(.L_312 - .L_311)
	.align		4
.L_311:
        /*0088*/ 	.word	index@(.nv.constant0._Z19GetOutputLayerDeltaPdS_S_ii)
        /*008c*/ 	.short	0x0380
        /*008e*/ 	.short	0x0020


	//----- nvinfo : EIATTR_SW_WAR
	.align		4
.L_312:
        /*0090*/ 	.byte	0x04, 0x36
        /*0092*/ 	.short	(.L_314 - .L_313)
.L_313:
        /*0094*/ 	.word	0x00000008
.L_314:


//--------------------- .nv.callgraph             --------------------------
	.section	.nv.callgraph,"",@"SHT_CUDA_CALLGRAPH"
	.align	4
	.sectionentsize	8
	.align		4
        /*0000*/ 	.word	0x00000000
	.align		4
        /*0004*/ 	.word	0xffffffff
	.align		4
        /*0008*/ 	.word	index@(_Z11PrintDoublePdiii)
	.align		4
        /*000c*/ 	.word	index@(vprintf)
	.align		4
        /*0010*/ 	.word	index@(_Z8PrintIntPiii)
	.align		4
        /*0014*/ 	.word	index@(vprintf)
	.align		4
        /*0018*/ 	.word	index@(_Z7PrintBwii)
	.align		4
        /*001c*/ 	.word	index@(vprintf)
	.align		4
        /*0020*/ 	.word	index@(_Z7PrintFwii)
	.align		4
        /*0024*/ 	.word	index@(vprintf)
	.align		4
        /*0028*/ 	.word	index@(_Z12WaituntilOnePiiii)
	.align		4
        /*002c*/ 	.word	index@(vprintf)
	.align		4
        /*0030*/ 	.word	index@(_Z13WaituntilZeroPiiii)
	.align		4
        /*0034*/ 	.word	index@(vprintf)
	.align		4
        /*0038*/ 	.word	0x00000000
	.align		4
        /*003c*/ 	.word	0xfffffffe
	.align		4
        /*0040*/ 	.word	0x00000000
	.align		4
        /*0044*/ 	.word	0xfffffffd
	.align		4
        /*0048*/ 	.word	0x00000000
	.align		4
        /*004c*/ 	.word	0xfffffffc


//--------------------- .nv.constant4             --------------------------
	.section	.nv.constant4,"a",@progbits
	.align	8
	.align		8
.nv.constant4:
        /*0000*/ 	.dword	vprintf
	.align		8
        /*0008*/ 	.dword	$str
	.align		8
        /*0010*/ 	.dword	$str$1
	.align		8
        /*0018*/ 	.dword	$str$2
	.align		8
        /*0020*/ 	.dword	$str$3
	.align		8
        /*0028*/ 	.dword	$str$4
	.align		8
        /*0030*/ 	.dword	$str$5
	.align		8
        /*0038*/ 	.dword	$str$6


//--------------------- .text._Z11PrintDoublePdiii --------------------------
	.section	.text._Z11PrintDoublePdiii,"ax",@progbits
	.align	128
        .global         _Z11PrintDoublePdiii
        .type           _Z11PrintDoublePdiii,@function
        .size           _Z11PrintDoublePdiii,(.L_x_82 - _Z11PrintDoublePdiii)
        .other          _Z11PrintDoublePdiii,@"STO_CUDA_ENTRY STV_DEFAULT"
_Z11PrintDoublePdiii:
.text._Z11PrintDoublePdiii:
[----:B------:R-:W0:Y:S08]  /*0000*/  LDC R1, c[0x0][0x37c] ;  /* 0x0000df00ff017b82 */ /* 0x000e300000000800 */
[----:B------:R-:W1:Y:S01]  /*0010*/  LDC R10, c[0x0][0x390] ;  /* 0x0000e400ff0a7b82 */ /* 0x000e620000000800 */
[----:B------:R-:W2:Y:S01]  /*0020*/  LDCU UR4, c[0x0][0x2f8] ;  /* 0x00005f00ff0477ac */ /* 0x000ea20008000800 */
[----:B0-----:R-:W-:Y:S01]  /*0030*/  VIADD R1, R1, 0xfffffff8 ;  /* 0xfffffff801017836 */ /* 0x001fe20000000000 */
[----:B------:R-:W-:Y:S01]  /*0040*/  MOV R0, 0x0 ;  /* 0x0000000000007802 */ /* 0x000fe20000000f00 */
[----:B------:R-:W0:Y:S04]  /*0050*/  LDCU UR5, c[0x0][0x2fc] ;  /* 0x00005f80ff0577ac */ /* 0x000e280008000800 */
[----:B------:R3:W4:Y:S01]  /*0060*/  LDC.64 R8, c[0x4][R0] ;  /* 0x0100000000087b82 */ /* 0x0007220000000a00 */
[----:B------:R-:W5:Y:S01]  /*0070*/  LDCU.64 UR6, c[0x4][0x28] ;  /* 0x01000500ff0677ac */ /* 0x000f620008000a00 */
[----:B--2---:R-:W-:Y:S01]  /*0080*/  IADD3 R18, P0, PT, R1, UR4, RZ ;  /* 0x0000000401127c10 */ /* 0x004fe2000ff1e0ff */
[----:B-1----:R3:W-:Y:S04]  /*0090*/  STL [R1], R10 ;  /* 0x0000000a01007387 */ /* 0x0027e80000100800 */
[----:B0-----:R-:W-:-:S02]  /*00a0*/  IMAD.X R2, RZ, RZ, UR5, P0 ;  /* 0x00000005ff027e24 */ /* 0x001fc400080e06ff */
[----:B-----5:R-:W-:Y:S02]  /*00b0*/  IMAD.U32 R4, RZ, RZ, UR6 ;  /* 0x00000006ff047e24 */ /* 0x020fe4000f8e00ff */
[----:B------:R-:W-:Y:S02]  /*00c0*/  IMAD.U32 R5, RZ, RZ, UR7 ;  /* 0x00000007ff057e24 */ /* 0x000fe4000f8e00ff */
[----:B------:R-:W-:Y:S02]  /*00d0*/  IMAD.MOV.U32 R6, RZ, RZ, R18 ;  /* 0x000000ffff067224 */ /* 0x000fe400078e0012 */
[----:B---3--:R-:W-:-:S07]  /*00e0*/  IMAD.MOV.U32 R7, RZ, RZ, R2 ;  /* 0x000000ffff077224 */ /* 0x008fce00078e0002 */
[----:B------:R-:W-:-:S07]  /*00f0*/  LEPC R20, `(.L_x_0) ;  /* 0x000000001014794e */ /* 0x000fce0000000000 */
[----:B----4-:R-:W-:Y:S05]  /*0100*/  CALL.ABS.NOINC R8 ;  /* 0x0000000008007343 */ /* 0x010fea0003c00000 */
.L_x_0:
[----:B------:R-:W0:Y:S02]  /*0110*/  LDC R0, c[0x0][0x38c] ;  /* 0x0000e300ff007b82 */ /* 0x000e240000000800 */
[----:B0-----:R-:W-:-:S13]  /*0120*/  ISETP.GE.AND P0, PT, R0, 0x1, PT ;  /* 0x000000010000780c */ /* 0x001fda0003f06270 */
[----:B------:R-:W-:Y:S05]  /*0130*/  @!P0 BRA `(.L_x_1) ;  /* 0x0000001800648947 */ /* 0x000fea0003800000 */
[----:B------:R-:W0:Y:S01]  /*0140*/  LDC.64 R28, c[0x0][0x358] ;  /* 0x0000d600ff1c7b82 */ /* 0x000e220000000a00 */
[C---:B------:R-:W-:Y:S01]  /*0150*/  ISETP.GE.U32.AND P0, PT, R0.reuse, 0x10, PT ;  /* 0x000000100000780c */ /* 0x040fe20003f06070 */
[----:B------:R-:W-:Y:S01]  /*0160*/  IMAD.MOV.U32 R24, RZ, RZ, RZ ;  /* 0x000000ffff187224 */ /* 0x000fe200078e00ff */
[----:B------:R-:W-:-:S11]  /*0170*/  LOP3.LUT R23, R0, 0xf, RZ, 0xc0, !PT ;  /* 0x0000000f00177812 */ /* 0x000fd600078ec0ff */
[----:B------:R-:W-:Y:S05]  /*0180*/  @!P0 BRA `(.L_x_2) ;  /* 0x0000000c00408947 */ /* 0x000fea0003800000 */
[----:B------:R-:W1:Y:S01]  /*0190*/  LDCU UR4, c[0x0][0x388] ;  /* 0x00007100ff0477ac */ /* 0x000e620008000800 */
[----:B------:R-:W-:Y:S01]  /*01a0*/  LOP3.LUT R24, R0, 0x7ffffff0, RZ, 0xc0, !PT ;  /* 0x7ffffff000187812 */ /* 0x000fe200078ec0ff */
[----:B------:R-:W-:Y:S04]  /*01b0*/  BSSY.RECONVERGENT B6, `(.L_x_2) ;  /* 0x00000cd000067945 */ /* 0x000fe80003800200 */
[----:B------:R-:W-:Y:S02]  /*01c0*/  IMAD.MOV R19, RZ, RZ, -R24 ;  /* 0x000000ffff137224 */ /* 0x000fe400078e0a18 */
[----:B-1----:R-:W-:-:S07]  /*01d0*/  IMAD.U32 R25, RZ, RZ, UR4 ;  /* 0x00000004ff197e24 */ /* 0x002fce000f8e00ff */
.L_x_19:
[----:B------:R-:W1:Y:S01]  /*01e0*/  LDC.64 R16, c[0x0][0x380] ;  /* 0x0000e000ff107b82 */ /* 0x000e620000000a00 */
[----:B0-----:R-:W-:Y:S02]  /*01f0*/  R2UR UR4, R28 ;  /* 0x000000001c0472ca */ /* 0x001fe400000e0000 */
[----:B------:R-:W-:Y:S01]  /*0200*/  R2UR UR5, R29 ;  /* 0x000000001d0572ca */ /* 0x000fe200000e0000 */
[----:B-1----:R-:W-:-:S12]  /*0210*/  IMAD.WIDE R16, R25, 0x8, R16 ;  /* 0x0000000819107825 */ /* 0x002fd800078e0210 */
[----:B------:R-:W2:Y:S01]  /*0220*/  LDG.E.64 R10, desc[UR4][R16.64] ;  /* 0x00000004100a7981 */ /* 0x000ea2000c1e1b00 */
[----:B------:R-:W-:Y:S01]  /*0230*/  MOV R8, 0x0 ;  /* 0x0000000000087802 */ /* 0x000fe20000000f00 */
[----:B------:R-:W0:Y:S01]  /*0240*/  LDCU.64 UR4, c[0x4][0x30] ;  /* 0x01000600ff0477ac */ /* 0x000e220008000a00 */
[----:B------:R-:W-:Y:S01]  /*0250*/  IADD3 R19, PT, PT, R19, 0x10, RZ ;  /* 0x0000001013137810 */ /* 0x000fe20007ffe0ff */
[----:B------:R-:W-:Y:S02]  /*0260*/  IMAD.MOV.U32 R6, RZ, RZ, R18 ;  /* 0x000000ffff067224 */ /* 0x000fe400078e0012 */
[----:B------:R-:W-:Y:S01]  /*0270*/  IMAD.MOV.U32 R7, RZ, RZ, R2 ;  /* 0x000000ffff077224 */ /* 0x000fe200078e0002 */
[----:B------:R-:W1:Y:S01]  /*0280*/  LDC.64 R8, c[0x4][R8] ;  /* 0x0100000008087b82 */ /* 0x000e620000000a00 */
[----:B------:R-:W-:-:S04]  /*0290*/  ISETP.NE.AND P0, PT, R19, RZ, PT ;  /* 0x000000ff1300720c */ /* 0x000fc80003f05270 */
[----:B------:R-:W-:Y:S01]  /*02a0*/  P2R R26, PR, RZ, 0x1 ;  /* 0x00000001ff1a7803 */ /* 0x000fe20000000000 */
[----:B0-----:R-:W-:Y:S02]  /*02b0*/  IMAD.U32 R4, RZ, RZ, UR4 ;  /* 0x00000004ff047e24 */ /* 0x001fe4000f8e00ff */
[----:B------:R-:W-:Y:S01]  /*02c0*/  IMAD.U32 R5, RZ, RZ, UR5 ;  /* 0x00000005ff057e24 */ /* 0x000fe2000f8e00ff */
[----:B-12---:R0:W-:Y:S06]  /*02d0*/  STL.64 [R1], R10 ;  /* 0x0000000a01007387 */ /* 0x0061ec0000100a00 */
[----:B------:R-:W-:-:S07]  /*02e0*/  LEPC R20, `(.L_x_3) ;  /* 0x000000001014794e */ /* 0x000fce0000000000 */
[----:B0-----:R-:W-:Y:S05]  /*02f0*/  CALL.ABS.NOINC R8 ;  /* 0x0000000008007343 */ /* 0x001fea0003c00000 */
.L_x_3:
[----:B------:R-:W-:Y:S02]  /*0300*/  R2UR UR4, R28 ;  /* 0x000000001c0472ca */ /* 0x000fe400000e0000 */
[----:B------:R-:W-:-:S13]  /*0310*/  R2UR UR5, R29 ;  /* 0x000000001d0572ca */ /* 0x000fda00000e0000 */
[----:B------:R-:W2:Y:S01]  /*0320*/  LDG.E.64 R10, desc[UR4][R16.64+0x8] ;  /* 0x00000804100a7981 */ /* 0x000ea2000c1e1b00 */
[----:B------:R-:W-:Y:S01]  /*0330*/  MOV R22, 0x0 ;  /* 0x0000000000167802 */ /* 0x000fe20000000f00 */
[----:B------:R-:W0:Y:S01]  /*0340*/  LDCU.64 UR4, c[0x4][0x30] ;  /* 0x01000600ff0477ac */ /* 0x000e220008000a00 */
[----:B------:R-:W-:Y:S02]  /*0350*/  IMAD.MOV.U32 R6, RZ, RZ, R18 ;  /* 0x000000ffff067224 */ /* 0x000fe400078e0012 */
[----:B------:R1:W3:Y:S01]  /*0360*/  LDC.64 R8, c[0x4][R22] ;  /* 0x0100000016087b82 */ /* 0x0002e20000000a00 */
[----:B------:R-:W-:Y:S02]  /*0370*/  IMAD.MOV.U32 R7, RZ, RZ, R2 ;  /* 0x000000ffff077224 */ /* 0x000fe400078e0002 */
[----:B0-----:R-:W-:Y:S02]  /*0380*/  IMAD.U32 R4, RZ, RZ, UR4 ;  /* 0x00000004ff047e24 */ /* 0x001fe4000f8e00ff */
[----:B------:R-:W-:Y:S01]  /*0390*/  IMAD.U32 R5, RZ, RZ, UR5 ;  /* 0x00000005ff057e24 */ /* 0x000fe2000f8e00ff */
[----:B--23--:R1:W-:Y:S06]  /*03a0*/  STL.64 [R1], R10 ;  /* 0x0000000a01007387 */ /* 0x00c3ec0000100a00 */
[----:B------:R-:W-:-:S07]  /*03b0*/  LEPC R20, `(.L_x_4) ;  /* 0x000000001014794e */ /* 0x000fce0000000000 */
[----:B-1----:R-:W-:Y:S05]  /*03c0*/  CALL.ABS.NOINC R8 ;  /* 0x0000000008007343 */ /* 0x002fea0003c00000 */
.L_x_4:
[----:B------:R-:W-:Y:S02]  /*03d0*/  R2UR UR4, R28 ;  /* 0x000000001c0472ca */ /* 0x000fe400000e0000 */
[----:B------:R-:W-:-:S13]  /*03e0*/  R2UR UR5, R29 ;  /* 0x000000001d0572ca */ /* 0x000fda00000e0000 */
[----:B------:R-:W2:Y:S01]  /*03f0*/  LDG.E.64 R10, desc[UR4][R16.64+0x10] ;  /* 0x00001004100a7981 */ /* 0x000ea2000c1e1b00 */
[----:B------:R0:W1:Y:S01]  /*0400*/  LDC.64 R8, c[0x4][R22] ;  /* 0x0100000016087b82 */ /* 0x0000620000000a00 */
[----:B------:R-:W3:Y:S01]  /*0410*/  LDCU.64 UR4, c[0x4][0x30] ;  /* 0x01000600ff0477ac */ /* 0x000ee20008000a00 */
[----:B------:R-:W-:Y:S02]  /*0420*/  IMAD.MOV.U32 R6, RZ, RZ, R18 ;  /* 0x000000ffff067224 */ /* 0x000fe400078e0012 */
[----:B------:R-:W-:Y:S02]  /*0430*/  IMAD.MOV.U32 R7, RZ, RZ, R2 ;  /* 0x000000ffff077224 */ /* 0x000fe400078e0002 */
[----:B---3--:R-:W-:Y:S01]  /*0440*/  IMAD.U32 R4, RZ, RZ, UR4 ;  /* 0x00000004ff047e24 */ /* 0x008fe2000f8e00ff */
[----:B------:R-:W-:Y:S01]  /*0450*/  MOV R5, UR5 ;  /* 0x0000000500057c02 */ /* 0x000fe20008000f00 */
[----:B-12---:R0:W-:Y:S06]  /*0460*/  STL.64 [R1], R10 ;  /* 0x0000000a01007387 */ /* 0x0061ec0000100a00 */
[----:B------:R-:W-:-:S07]  /*0470*/  LEPC R20, `(.L_x_5) ;  /* 0x000000001014794e */ /* 0x000fce0000000000 */
[----:B0-----:R-:W-:Y:S05]  /*0480*/  CALL.ABS.NOINC R8 ;  /* 0x0000000008007343 */ /* 0x001fea0003c00000 */
.L_x_5:
[----:B------:R-:W-:Y:S02]  /*0490*/  R2UR UR4, R28 ;  /* 0x000000001c0472ca */ /* 0x000fe400000e0000 */
[----:B------:R-:W-:-:S13]  /*04a0*/  R2UR UR5, R29 ;  /* 0x000000001d0572ca */ /* 0x000fda00000e0000 */
[----:B------:R-:W2:Y:S01]  /*04b0*/  LDG.E.64 R10, desc[UR4][R16.64+0x18] ;  /* 0x00001804100a7981 */ /* 0x000ea2000c1e1b00 */
[----:B------:R0:W1:Y:S01]  /*04c0*/  LDC.64 R8, c[0x4][R22] ;  /* 0x0100000016087b82 */ /* 0x0000620000000a00 */
[----:B------:R-:W3:Y:S01]  /*04d0*/  LDCU.64 UR4, c[0x4][0x30] ;  /* 0x01000600ff0477ac */ /* 0x000ee20008000a00 */
[----:B------:R-:W-:Y:S02]  /*04e0*/  IMAD.MOV.U32 R6, RZ, RZ, R18 ;  /* 0x000000ffff067224 */ /* 0x000fe400078e0012 */
[----:B------:R-:W-:Y:S02]  /*04f0*/  IMAD.MOV.U32 R7, RZ, RZ, R2 ;  /* 0x000000ffff077224 */ /* 0x000fe400078e0002 */
[----:B---3--:R-:W-:Y:S02]  /*0500*/  IMAD.U32 R4, RZ, RZ, UR4 ;  /* 0x00000004ff047e24 */ /* 0x008fe4000f8e00ff */
[----:B------:R-:W-:Y:S01]  /*0510*/  IMAD.U32 R5, RZ, RZ, UR5 ;  /* 0x00000005ff057e24 */ /* 0x000fe2000f8e00ff */
[----:B-12---:R0:W-:Y:S06]  /*0520*/  STL.64 [R1], R10 ;  /* 0x0000000a01007387 */ /* 0x0061ec0000100a00 */
[----:B------:R-:W-:-:S07]  /*0530*/  LEPC R20, `(.L_x_6) ;  /* 0x000000001014794e */ /* 0x000fce0000000000 */
[----:B0-----:R-:W-:Y:S05]  /*0540*/  CALL.ABS.NOINC R8 ;  /* 0x0000000008007343 */ /* 0x001fea0003c00000 */
.L_x_6:
[----:B------:R-:W-:Y:S02]  /*0550*/  R2UR UR4, R28 ;  /* 0x000000001c0472ca */ /* 0x000fe400000e0000 */
[----:B------:R-:W-:-:S13]  /*0560*/  R2UR UR5, R29 ;  /* 0x000000001d0572ca */ /* 0x000fda00000e0000 */
[----:B------:R-:W2:Y:S01]  /*0570*/  LDG.E.64 R10, desc[UR4][R16.64+0x20] ;  /* 0x00002004100a7981 */ /* 0x000ea2000c1e1b00 */
[----:B------:R0:W1:Y:S01]  /*0580*/  LDC.64 R8, c[0x4][R22] ;  /* 0x0100000016087b82 */ /* 0x0000620000000a00 */
[----:B------:R-:W3:Y:S01]  /*0590*/  LDCU.64 UR4, c[0x4][0x30] ;  /* 0x01000600ff0477ac */ /* 0x000ee20008000a00 */
[----:B------:R-:W-:Y:S01]  /*05a0*/  IMAD.MOV.U32 R6, RZ, RZ, R18 ;  /* 0x000000ffff067224 */ /* 0x000fe200078e0012 */
[----:B------:R-:W-:Y:S01]  /*05b0*/  MOV R7, R2 ;  /* 0x0000000200077202 */ /* 0x000fe20000000f00 */
[----:B---3--:R-:W-:Y:S02]  /*05c0*/  IMAD.U32 R4, RZ, RZ, UR4 ;  /* 0x00000004ff047e24 */ /* 0x008fe4000f8e00ff */
[----:B------:R-:W-:Y:S01]  /*05d0*/  IMAD.U32 R5, RZ, RZ, UR5 ;  /* 0x00000005ff057e24 */ /* 0x000fe2000f8e00ff */
[----:B-12---:R0:W-:Y:S06]  /*05e0*/  STL.64 [R1], R10 ;  /* 0x0000000a01007387 */ /* 0x0061ec0000100a00 */
[----:B------:R-:W-:-:S07]  /*05f0*/  LEPC R20, `(.L_x_7) ;  /* 0x000000001014794e */ /* 0x000fce0000000000 */
[----:B0-----:R-:W-:Y:S05]  /*0600*/  CALL.ABS.NOINC R8 ;  /* 0x0000000008007343 */ /* 0x001fea0003c00000 */
.L_x_7:
        /* <DEDUP_REMOVED lines=12> */
.L_x_8:
        /* <DEDUP_REMOVED lines=12> */
.L_x_9:
        /* <DEDUP_REMOVED lines=12> */
.L_x_10:
        /* <DEDUP_REMOVED lines=12> */
.L_x_11:
[----:B------:R-:W-:Y:S02]  /*0910*/  R2UR UR4, R28 ;  /* 0x000000001c0472ca */ /* 0x000fe400000e0000 */
[----:B------:R-:W-:-:S13]  /*0920*/  R2UR UR5, R29 ;  /* 0x000000001d0572ca */ /* 0x000fda00000e0000 */
[----:B------:R-:W2:Y:S01]  /*0930*/  LDG.E.64 R10, desc[UR4][R16.64+0x48] ;  /* 0x00004804100a7981 */ /* 0x000ea2000c1e1b00 */
[----:B------:R0:W1:Y:S01]  /*0940*/  LDC.64 R8, c[0x4][R22] ;  /* 0x0100000016087b82 */ /* 0x0000620000000a00 */
[----:B------:R-:W3:Y:S01]  /*0950*/  LDCU.64 UR4, c[0x4][0x30] ;  /* 0x01000600ff0477ac */ /* 0x000ee20008000a00 */
[----:B------:R-:W-:Y:S01]  /*0960*/  MOV R6, R18 ;  /* 0x0000001200067202 */ /* 0x000fe20000000f00 */
[----:B------:R-:W-:Y:S02]  /*0970*/  IMAD.MOV.U32 R7, RZ, RZ, R2 ;  /* 0x000000ffff077224 */ /* 0x000fe400078e0002 */
[----:B---3--:R-:W-:Y:S02]  /*0980*/  IMAD.U32 R4, RZ, RZ, UR4 ;  /* 0x00000004ff047e24 */ /* 0x008fe4000f8e00ff */
[----:B------:R-:W-:Y:S01]  /*0990*/  IMAD.U32 R5, RZ, RZ, UR5 ;  /* 0x00000005ff057e24 */ /* 0x000fe2000f8e00ff */
[----:B-12---:R0:W-:Y:S06]  /*09a0*/  STL.64 [R1], R10 ;  /* 0x0000000a01007387 */ /* 0x0061ec0000100a00 */
[----:B------:R-:W-:-:S07]  /*09b0*/  LEPC R20, `(.L_x_12) ;  /* 0x000000001014794e */ /* 0x000fce0000000000 */
[----:B0-----:R-:W-:Y:S05]  /*09c0*/  CALL.ABS.NOINC R8 ;  /* 0x0000000008007343 */ /* 0x001fea0003c00000 */
.L_x_12:
        /* <DEDUP_REMOVED lines=12> */
.L_x_13:
        /* <DEDUP_REMOVED lines=12> */
.L_x_14:
        /* <DEDUP_REMOVED lines=12> */
.L_x_15:
        /* <DEDUP_REMOVED lines=12> */
.L_x_16:
[----:B------:R-:W-:Y:S02]  /*0cd0*/  R2UR UR4, R28 ;  /* 0x000000001c0472ca */ /* 0x000fe400000e0000 */
[----:B------:R-:W-:-:S13]  /*0ce0*/  R2UR UR5, R29 ;  /* 0x000000001d0572ca */ /* 0x000fda00000e0000 */
[----:B------:R-:W2:Y:S01]  /*0cf0*/  LDG.E.64 R10, desc[UR4][R16.64+0x70] ;  /* 0x00007004100a7981 */ /* 0x000ea2000c1e1b00 */
[----:B------:R0:W1:Y:S01]  /*0d00*/  LDC.64 R8, c[0x4][R22] ;  /* 0x0100000016087b82 */ /* 0x0000620000000a00 */
[----:B------:R-:W3:Y:S01]  /*0d10*/  LDCU.64 UR4, c[0x4][0x30] ;  /* 0x01000600ff0477ac */ /* 0x000ee20008000a00 */
[----:B------:R-:W-:Y:S02]  /*0d20*/  IMAD.MOV.U32 R6, RZ, RZ, R18 ;  /* 0x000000ffff067224 */ /* 0x000fe400078e0012 */
[----:B------:R-:W-:Y:S01]  /*0d30*/  IMAD.MOV.U32 R7, RZ, RZ, R2 ;  /* 0x000000ffff077224 */ /* 0x000fe200078e0002 */
[----:B---3--:R-:W-:Y:S01]  /*0d40*/  MOV R4, UR4 ;  /* 0x0000000400047c02 */ /* 0x008fe20008000f00 */
[----:B------:R-:W-:Y:S01]  /*0d50*/  IMAD.U32 R5, RZ, RZ, UR5 ;  /* 0x00000005ff057e24 */ /* 0x000fe2000f8e00ff */
[----:B-12---:R0:W-:Y:S06]  /*0d60*/  STL.64 [R1], R10 ;  /* 0x0000000a01007387 */ /* 0x0061ec0000100a00 */
[----:B------:R-:W-:-:S07]  /*0d70*/  LEPC R20, `(.L_x_17) ;  /* 0x000000001014794e */ /* 0x000fce0000000000 */
[----:B0-----:R-:W-:Y:S05]  /*0d80*/  CALL.ABS.NOINC R8 ;  /* 0x0000000008007343 */ /* 0x001fea0003c00000 */
.L_x_17:
        /* <DEDUP_REMOVED lines=12> */
.L_x_18:
[----:B------:R-:W-:Y:S01]  /*0e50*/  ISETP.NE.AND P6, PT, R26, RZ, PT ;  /* 0x000000ff1a00720c */ /* 0x000fe20003fc5270 */
[----:B------:R-:W-:-:S12]  /*0e60*/  VIADD R25, R25, 0x10 ;  /* 0x0000001019197836 */ /* 0x000fd80000000000 */
[----:B------:R-:W-:Y:S05]  /*0e70*/  @P6 BRA `(.L_x_19) ;  /* 0xfffffff000d86947 */ /* 0x000fea000383ffff */
[----:B------:R-:W-:Y:S05]  /*0e80*/  BSYNC.RECONVERGENT B6 ;  /* 0x0000000000067941 */ /* 0x000fea0003800200 */
.L_x_2:
[----:B------:R-:W-:Y:S01]  /*0e90*/  ISETP.NE.AND P0, PT, R23, RZ, PT ;  /* 0x000000ff1700720c */ /* 0x000fe20003f05270 */
[----:B------:R-:W-:-:S12]  /*0ea0*/  BSSY.RECONVERGENT B6, `(.L_x_1) ;  /* 0x00000c2000067945 */ /* 0x000fd80003800200 */
[----:B------:R-:W-:Y:S05]  /*0eb0*/  @!P0 BRA `(.L_x_20) ;  /* 0x0000000c00008947 */ /* 0x000fea0003800000 */
[----:B------:R-:W1:Y:S01]  /*0ec0*/  LDC R22, c[0x0][0x38c] ;  /* 0x0000e300ff167b82 */ /* 0x000e620000000800 */
[----:B------:R-:W-:Y:S02]  /*0ed0*/  ISETP.GE.U32.AND P0, PT, R23, 0x8, PT ;  /* 0x000000081700780c */ /* 0x000fe40003f06070 */
[----:B-1----:R-:W-:-:S11]  /*0ee0*/  LOP3.LUT R22, R22, 0x7, RZ, 0xc0, !PT ;  /* 0x0000000716167812 */ /* 0x002fd600078ec0ff */
[----:B------:R-:W-:Y:S05]  /*0ef0*/  @!P0 BRA `(.L_x_21) ;  /* 0x0000000400988947 */ /* 0x000fea0003800000 */
[----:B------:R-:W1:Y:S01]  /*0f00*/  LDC.64 R16, c[0x0][0x380] ;  /* 0x0000e000ff107b82 */ /* 0x000e620000000a00 */
[----:B------:R-:W2:Y:S01]  /*0f10*/  LDCU UR4, c[0x0][0x388] ;  /* 0x00007100ff0477ac */ /* 0x000ea20008000800 */
[----:B0-----:R-:W-:Y:S02]  /*0f20*/  R2UR UR6, R28 ;  /* 0x000000001c0672ca */ /* 0x001fe400000e0000 */
[----:B------:R-:W-:Y:S02]  /*0f30*/  R2UR UR7, R29 ;  /* 0x000000001d0772ca */ /* 0x000fe400000e0000 */
[----:B--2---:R-:W-:Y:S01]  /*0f40*/  IADD3 R3, PT, PT, R24, UR4, RZ ;  /* 0x0000000418037c10 */ /* 0x004fe2000fffe0ff */
[----:B------:R-:W0:Y:S04]  /*0f50*/  LDCU.64 UR4, c[0x4][0x30] ;  /* 0x01000600ff0477ac */ /* 0x000e280008000a00 */
[----:B-1----:R-:W-:-:S06]  /*0f60*/  IMAD.WIDE R16, R3, 0x8, R16 ;  /* 0x0000000803107825 */ /* 0x002fcc00078e0210 */
[----:B------:R-:W2:Y:S01]  /*0f70*/  LDG.E.64 R10, desc[UR6][R16.64] ;  /* 0x00000006100a7981 */ /* 0x000ea2000c1e1b00 */
[----:B------:R-:W-:Y:S01]  /*0f80*/  MOV R19, 0x0 ;  /* 0x0000000000137802 */ /* 0x000fe20000000f00 */
[----:B------:R-:W-:Y:S02]  /*0f90*/  IMAD.MOV.U32 R6, RZ, RZ, R18 ;  /* 0x000000ffff067224 */ /* 0x000fe400078e0012 */
[----:B------:R-:W-:Y:S01]  /*0fa0*/  IMAD.MOV.U32 R7, RZ, RZ, R2 ;  /* 0x000000ffff077224 */ /* 0x000fe200078e0002 */
[----:B------:R1:W3:Y:S01]  /*0fb0*/  LDC.64 R8, c[0x4][R19] ;  /* 0x0100000013087b82 */ /* 0x0002e20000000a00 */
[----:B0-----:R-:W-:Y:S02]  /*0fc0*/  IMAD.U32 R4, RZ, RZ, UR4 ;  /* 0x00000004ff047e24 */ /* 0x001fe4000f8e00ff */
[----:B------:R-:W-:Y:S01]  /*0fd0*/  IMAD.U32 R5, RZ, RZ, UR5 ;  /* 0x00000005ff057e24 */ /* 0x000fe2000f8e00ff */
[----:B--23--:R1:W-:Y:S06]  /*0fe0*/  STL.64 [R1], R10 ;  /* 0x0000000a01007387 */ /* 0x00c3ec0000100a00 */
[----:B------:R-:W-:-:S07]  /*0ff0*/  LEPC R20, `(.L_x_22) ;  /* 0x000000001014794e */ /* 0x000fce0000000000 */
[----:B-1----:R-:W-:Y:S05]  /*1000*/  CALL.ABS.NOINC R8 ;  /* 0x0000000008007343 */ /* 0x002fea0003c00000 */
.L_x_22:
        /* <DEDUP_REMOVED lines=12> */
.L_x_23:
        /* <DEDUP_REMOVED lines=12> */
.L_x_24:
        /* <DEDUP_REMOVED lines=12> */
.L_x_25:
        /* <DEDUP_REMOVED lines=12> */
.L_x_26:
        /* <DEDUP_REMOVED lines=12> */
.L_x_27:
        /* <DEDUP_REMOVED lines=12> */
.L_x_28:
        /* <DEDUP_REMOVED lines=12> */
.L_x_29:
[----:B------:R-:W-:-:S07]  /*1550*/  VIADD R24, R24, 0x8 ;  /* 0x0000000818187836 */ /* 0x000fce0000000000 */
.L_x_21:
[----:B------:R-:W-:-:S13]  /*1560*/  ISETP.NE.AND P0, PT, R22, RZ, PT ;  /* 0x000000ff1600720c */ /* 0x000fda0003f05270 */
        /* <DEDUP_REMOVED lines=8> */
[----:B------:R-:W-:Y:S01]  /*15f0*/  R2UR UR7, R29 ;  /* 0x000000001d0772ca */ /* 0x000fe200000e0000 */
[----:B--2---:R-:W-:Y:S01]  /*1600*/  VIADD R3, R24, UR4 ;  /* 0x0000000418037c36 */ /* 0x004fe20008000000 */
[----:B------:R-:W-:Y:S01]  /*1610*/  MOV R19, 0x0 ;  /* 0x0000000000137802 */ /* 0x000fe20000000f00 */
[----:B------:R-:W0:Y:S02]  /*1620*/  LDCU.64 UR4, c[0x4][0x30] ;  /* 0x01000600ff0477ac */ /* 0x000e240008000a00 */
[----:B-1----:R-:W-:-:S08]  /*1630*/  IMAD.WIDE R16, R3, 0x8, R16 ;  /* 0x0000000803107825 */ /* 0x002fd000078e0210 */
[----:B------:R-:W2:Y:S01]  /*1640*/  LDG.E.64 R10, desc[UR6][R16.64] ;  /* 0x00000006100a7981 */ /* 0x000ea2000c1e1b00 */
[----:B------:R1:W3:Y:S01]  /*1650*/  LDC.64 R8, c[0x4][R19] ;  /* 0x0100000013087b82 */ /* 0x0002e20000000a00 */
[----:B------:R-:W-:Y:S02]  /*1660*/  IMAD.MOV.U32 R6, RZ, RZ, R18 ;  /* 0x000000ffff067224 */ /* 0x000fe400078e0012 */
[----:B------:R-:W-:Y:S02]  /*1670*/  IMAD.MOV.U32 R7, RZ, RZ, R2 ;  /* 0x000000ffff077224 */ /* 0x000fe400078e0002 */
[----:B0-----:R-:W-:Y:S01]  /*1680*/  IMAD.U32 R4, RZ, RZ, UR4 ;  /* 0x00000004ff047e24 */ /* 0x001fe2000f8e00ff */
[----:B------:R-:W-:Y:S01]  /*1690*/  MOV R5, UR5 ;  /* 0x0000000500057c02 */ /* 0x000fe20008000f00 */
[----:B--23--:R1:W-:Y:S06]  /*16a0*/  STL.64 [R1], R10 ;  /* 0x0000000a01007387 */ /* 0x00c3ec0000100a00 */
[----:B------:R-:W-:-:S07]  /*16b0*/  LEPC R20, `(.L_x_31) ;  /* 0x000000001014794e */ /* 0x000fce0000000000 */
[----:B-1----:R-:W-:Y:S05]  /*16c0*/  CALL.ABS.NOINC R8 ;  /* 0x0000000008007343 */ /* 0x002fea0003c00000 */
.L_x_31:
        /* <DEDUP_REMOVED lines=12> */
.L_x_32:
        /* <DEDUP_REMOVED lines=12> */
.L_x_33:
        /* <DEDUP_REMOVED lines=12> */
.L_x_34:
[----:B------:R-:W-:-:S07]  /*1910*/  VIADD R24, R24, 0x4 ;  /* 0x0000000418187836 */ /* 0x000fce0000000000 */
.L_x_30:
[----:B------:R-:W-:-:S13]  /*1920*/  ISETP.NE.AND P0, PT, R22, RZ, PT ;  /* 0x000000ff1600720c */ /* 0x000fda0003f05270 */
[----:B------:R-:W-:Y:S05]  /*1930*/  @!P0 BRA `(.L_x_20) ;  /* 0x0000000000608947 */ /* 0x000fea0003800000 */
[----:B------:R-:W1:Y:S01]  /*1940*/  LDCU UR4, c[0x0][0x388] ;  /* 0x00007100ff0477ac */ /* 0x000e620008000800 */
[----:B------:R-:W-:Y:S02]  /*1950*/  IMAD.MOV R22, RZ, RZ, -R22 ;  /* 0x000000ffff167224 */ /* 0x000fe400078e0a16 */
[----:B-1----:R-:W-:-:S07]  /*1960*/  VIADD R24, R24, UR4 ;  /* 0x0000000418187c36 */ /* 0x002fce0008000000 */
.L_x_36:
        /* <DEDUP_REMOVED lines=18> */
.L_x_35:
[----:B------:R-:W-:Y:S01]  /*1a90*/  ISETP.NE.AND P6, PT, R22, RZ, PT ;  /* 0x000000ff1600720c */ /* 0x000fe20003fc5270 */
[----:B------:R-:W-:-:S12]  /*1aa0*/  VIADD R24, R24, 0x1 ;  /* 0x0000000118187836 */ /* 0x000fd80000000000 */
[----:B------:R-:W-:Y:S05]  /*1ab0*/  @P6 BRA `(.L_x_36) ;  /* 0xfffffffc00ac6947 */ /* 0x000fea000383ffff */
.L_x_20:
[----:B------:R-:W-:Y:S05]  /*1ac0*/  BSYNC.RECONVERGENT B6 ;  /* 0x0000000000067941 */ /* 0x000fea0003800200 */
.L_x_1:
[----:B------:R-:W-:Y:S01]  /*1ad0*/  MOV R0, 0x0 ;  /* 0x0000000000007802 */ /* 0x000fe20000000f00 */
[----:B------:R-:W1:Y:S01]  /*1ae0*/  LDCU.64 UR4, c[0x4][0x38] ;  /* 0x01000700ff0477ac */ /* 0x000e620008000a00 */
[----:B------:R-:W-:Y:S02]  /*1af0*/  CS2R R6, SRZ ;  /* 0x0000000000067805 */ /* 0x000fe4000001ff00 */
[----:B------:R2:W3:Y:S01]  /*1b00*/  LDC.64 R2, c[0x4][R0] ;  /* 0x0100000000027b82 */ /* 0x0004e20000000a00 */
[----:B-1----:R-:W-:Y:S02]  /*1b10*/  IMAD.U32 R4, RZ, RZ, UR4 ;  /* 0x00000004ff047e24 */ /* 0x002fe4000f8e00ff */
[----:B--2---:R-:W-:-:S07]  /*1b20*/  IMAD.U32 R5, RZ, RZ, UR5 ;  /* 0x00000005ff057e24 */ /* 0x004fce000f8e00ff */
[----:B------:R-:W-:-:S07]  /*1b30*/  LEPC R20, `(.L_x_37) ;  /* 0x000000001014794e */ /* 0x000fce0000000000 */
[----:B0--3--:R-:W-:Y:S05]  /*1b40*/  CALL.ABS.NOINC R2 ;  /* 0x0000000002007343 */ /* 0x009fea0003c00000 */
.L_x_37:
[----:B------:R-:W-:Y:S05]  /*1b50*/  EXIT ;  /* 0x000000000000794d */ /* 0x000fea0003800000 */
.L_x_38:
[----:B------:R-:W-:-:S00]  /*1b60*/  BRA `(.L_x_38) ;  /* 0xfffffffc00fc7947 */ /* 0x000fc0000383ffff */
[----:B------:R-:W-:-:S00]  /*1b70*/  NOP ;  /* 0x0000000000007918 */ /* 0x000fc00000000000 */
        /* <DEDUP_REMOVED lines=8> */
.L_x_82:


//--------------------- .text._Z8PrintIntPiii     --------------------------
	.section	.text._Z8PrintIntPiii,"ax",@progbits
	.align	128
        .global         _Z8PrintIntPiii
        .type           _Z8PrintIntPiii,@function
        .size           _Z8PrintIntPiii,(.L_x_83 - _Z8PrintIntPiii)
        .other          _Z8PrintIntPiii,@"STO_CUDA_ENTRY STV_DEFAULT"
_Z8PrintIntPiii:
.text._Z8PrintIntPiii:
[----:B------:R-:W0:Y:S08]  /*0000*/  LDC R1, c[0x0][0x37c] ;  /* 0x0000df00ff017b82 */ /* 0x000e300000000800 */
[----:B------:R-:W1:Y:S01]  /*0010*/  LDC.64 R2, c[0x0][0x380] ;  /* 0x0000e000ff027b82 */ /* 0x000e620000000a00 */
[----:B------:R-:W2:Y:S01]  /*0020*/  LDCU.64 UR4, c[0x0][0x358] ;  /* 0x00006b00ff0477ac */ /* 0x000ea20008000a00 */
[----:B0-----:R-:W-:-:S06]  /*0030*/  VIADD R1, R1, 0xfffffff0 ;  /* 0xfffffff001017836 */ /* 0x001fcc0000000000 */
[----:B------:R-:W1:Y:S01]  /*0040*/  LDC.64 R4, c[0x0][0x388] ;  /* 0x0000e200ff047b82 */ /* 0x000e620000000a00 */
[----:B------:R-:W0:Y:S01]  /*0050*/  LDCU.64 UR6, c[0x4][0x20] ;  /* 0x01000400ff0677ac */ /* 0x000e220008000a00 */
[----:B-1----:R-:W-:-:S06]  /*0060*/  IMAD.WIDE R2, R4, 0x4, R2 ;  /* 0x0000000404027825 */ /* 0x002fcc00078e0202 */
[----:B--2---:R-:W2:Y:S01]  /*0070*/  LDG.E R2, desc[UR4][R2.64] ;  /* 0x0000000402027981 */ /* 0x004ea2000c1e1900 */
[----:B------:R-:W-:Y:S01]  /*0080*/  IMAD.MOV.U32 R10, RZ, RZ, R5 ;  /* 0x000000ffff0a7224 */ /* 0x000fe200078e0005 */
[----:B------:R-:W-:Y:S01]  /*0090*/  MOV R11, R4 ;  /* 0x00000004000b7202 */ /* 0x000fe20000000f00 */
[----:B------:R-:W1:Y:S01]  /*00a0*/  LDCU UR4, c[0x0][0x2f8] ;  /* 0x00005f00ff0477ac */ /* 0x000e620008000800 */
[----:B------:R-:W-:Y:S01]  /*00b0*/  MOV R0, 0x0 ;  /* 0x0000000000007802 */ /* 0x000fe20000000f00 */
[----:B0-----:R-:W-:Y:S01]  /*00c0*/  IMAD.U32 R4, RZ, RZ, UR6 ;  /* 0x00000006ff047e24 */ /* 0x001fe2000f8e00ff */
[----:B------:R-:W-:Y:S01]  /*00d0*/  MOV R5, UR7 ;  /* 0x0000000700057c02 */ /* 0x000fe20008000f00 */
[----:B------:R0:W-:Y:S01]  /*00e0*/  STL.64 [R1], R10 ;  /* 0x0000000a01007387 */ /* 0x0001e20000100a00 */
[----:B------:R0:W3:Y:S01]  /*00f0*/  LDC.64 R8, c[0x4][R0] ;  /* 0x0100000000087b82 */ /* 0x0000e20000000a00 */
[----:B------:R-:W4:Y:S01]  /*0100*/  LDCU UR5, c[0x0][0x2fc] ;  /* 0x00005f80ff0577ac */ /* 0x000f220008000800 */
[----:B-1----:R-:W-:-:S05]  /*0110*/  IADD3 R6, P0, PT, R1, UR4, RZ ;  /* 0x0000000401067c10 */ /* 0x002fca000ff1e0ff */
[----:B----4-:R-:W-:Y:S01]  /*0120*/  IMAD.X R7, RZ, RZ, UR5, P0 ;  /* 0x00000005ff077e24 */ /* 0x010fe200080e06ff */
[----:B--23--:R0:W-:Y:S07]  /*0130*/  STL [R1+0x8], R2 ;  /* 0x0000080201007387 */ /* 0x00c1ee0000100800 */
[----:B------:R-:W-:-:S07]  /*0140*/  LEPC R20, `(.L_x_39) ;  /* 0x000000001014794e */ /* 0x000fce0000000000 */
[----:B0-----:R-:W-:Y:S05]  /*0150*/  CALL.ABS.NOINC R8 ;  /* 0x0000000008007343 */ /* 0x001fea0003c00000 */
.L_x_39:
[----:B------:R-:W-:Y:S05]  /*0160*/  EXIT ;  /* 0x000000000000794d */ /* 0x000fea0003800000 */
.L_x_40:
        /* <DEDUP_REMOVED lines=9> */
.L_x_83:


//--------------------- .text._Z7PrintBwii        --------------------------
	.section	.text._Z7PrintBwii,"ax",@progbits
	.align	128
        .global         _Z7PrintBwii
        .type           _Z7PrintBwii,@function
        .size           _Z7PrintBwii,(.L_x_84 - _Z7PrintBwii)
        .other          _Z7PrintBwii,@"STO_CUDA_ENTRY STV_DEFAULT"
_Z7PrintBwii:
.text._Z7PrintBwii:
[----:B------:R-:W0:Y:S08]  /*0000*/  LDC R1, c[0x0][0x37c] ;  /* 0x0000df00ff017b82 */ /* 0x000e300000000800 */
[----:B------:R-:W1:Y:S01]  /*0010*/  LDC.64 R8, c[0x0][0x380] ;  /* 0x0000e000ff087b82 */ /* 0x000e620000000a00 */
[----:B0-----:R-:W-:Y:S01]  /*0020*/  VIADD R1, R1, 0xfffffff8 ;  /* 0xfffffff801017836 */ /* 0x001fe20000000000 */
[----:B------:R-:W-:Y:S01]  /*0030*/  MOV R0, 0x0 ;  /* 0x0000000000007802 */ /* 0x000fe20000000f00 */
[----:B------:R-:W0:Y:S01]  /*0040*/  LDCU UR4, c[0x0][0x2f8] ;  /* 0x00005f00ff0477ac */ /* 0x000e220008000800 */
[----:B------:R-:W2:Y:S04]  /*0050*/  LDCU.64 UR6, c[0x4][0x18] ;  /* 0x01000300ff0677ac */ /* 0x000ea80008000a00 */
[----:B------:R3:W4:Y:S01]  /*0060*/  LDC.64 R2, c[0x4][R0] ;  /* 0x0100000000027b82 */ /* 0x0007220000000a00 */
[----:B------:R-:W5:Y:S01]  /*0070*/  LDCU UR5, c[0x0][0x2fc] ;  /* 0x00005f80ff0577ac */ /* 0x000f620008000800 */
[----:B0-----:R-:W-:Y:S01]  /*0080*/  IADD3 R6, P0, PT, R1, UR4, RZ ;  /* 0x0000000401067c10 */ /* 0x001fe2000ff1e0ff */
[----:B-1----:R3:W-:Y:S01]  /*0090*/  STL.64 [R1], R8 ;  /* 0x0000000801007387 */ /* 0x0027e20000100a00 */
[----:B--2---:R-:W-:Y:S01]  /*00a0*/  IMAD.U32 R4, RZ, RZ, UR6 ;  /* 0x00000006ff047e24 */ /* 0x004fe2000f8e00ff */
[----:B------:R-:W-:-:S02]  /*00b0*/  MOV R5, UR7 ;  /* 0x0000000700057c02 */ /* 0x000fc40008000f00 */
[----:B-----5:R-:W-:-:S08]  /*00c0*/  IMAD.X R7, RZ, RZ, UR5, P0 ;  /* 0x00000005ff077e24 */ /* 0x020fd000080e06ff */
[----:B------:R-:W-:-:S07]  /*00d0*/  LEPC R20, `(.L_x_41) ;  /* 0x000000001014794e */ /* 0x000fce0000000000 */
[----:B---34-:R-:W-:Y:S05]  /*00e0*/  CALL.ABS.NOINC R2 ;  /* 0x0000000002007343 */ /* 0x018fea0003c00000 */
.L_x_41:
[----:B------:R-:W-:Y:S05]  /*00f0*/  EXIT ;  /* 0x000000000000794d */ /* 0x000fea0003800000 */
.L_x_42:
        /* <DEDUP_REMOVED lines=16> */
.L_x_84:


//--------------------- .text._Z7PrintFwii        --------------------------
	.section	.text._Z7PrintFwii,"ax",@progbits
	.align	128
        .global         _Z7PrintFwii
        .type           _Z7PrintFwii,@function
        .size           _Z7PrintFwii,(.L_x_85 - _Z7PrintFwii)
        .other          _Z7PrintFwii,@"STO_CUDA_ENTRY STV_DEFAULT"
_Z7PrintFwii:
.text._Z7PrintFwii:
        /* <DEDUP_REMOVED lines=15> */
.L_x_43:
[----:B------:R-:W-:Y:S05]  /*00f0*/  EXIT ;  /* 0x000000000000794d */ /* 0x000fea0003800000 */
.L_x_44:
        /* <DEDUP_REMOVED lines=16> */
.L_x_85:


//--------------------- .text._Z7SetFlagPii       --------------------------
	.section	.text._Z7SetFlagPii,"ax",@progbits
	.align	128
        .global         _Z7SetFlagPii
        .type           _Z7SetFlagPii,@function
        .size           _Z7SetFlagPii,(.L_x_86 - _Z7SetFlagPii)
        .other          _Z7SetFlagPii,@"STO_CUDA_ENTRY STV_DEFAULT"
_Z7SetFlagPii:
.text._Z7SetFlagPii:
[----:B------:R-:W-:Y:S08]  /*0000*/  LDC R1, c[0x0][0x37c] ;  /* 0x0000df00ff017b82 */ /* 0x000ff00000000800 */
[----:B------:R-:W0:Y:S01]  /*0010*/  LDC R5, c[0x0][0x388] ;  /* 0x0000e200ff057b82 */ /* 0x000e220000000800 */
[----:B------:R-:W1:Y:S07]  /*0020*/  LDCU.64 UR4, c[0x0][0x358] ;  /* 0x00006b00ff0477ac */ /* 0x000e6e0008000a00 */
[----:B------:R-:W0:Y:S02]  /*0030*/  LDC.64 R2, c[0x0][0x380] ;  /* 0x0000e000ff027b82 */ /* 0x000e240000000a00 */
[----:B0-----:R-:W-:-:S05]  /*0040*/  IMAD.WIDE R2, R5, 0x4, R2 ;  /* 0x0000000405027825 */ /* 0x001fca00078e0202 */
[----:B-1----:R-:W2:Y:S02]  /*0050*/  LDG.E R0, desc[UR4][R2.64] ;  /* 0x0000000402007981 */ /* 0x002ea4000c1e1900 */
[----:B--2---:R-:W-:-:S05]  /*0060*/  IADD3 R5, PT, PT, -R0, 0x1, RZ ;  /* 0x0000000100057810 */ /* 0x004fca0007ffe1ff */
[----:B------:R-:W-:Y:S01]  /*0070*/  STG.E desc[UR4][R2.64], R5 ;  /* 0x0000000502007986 */ /* 0x000fe2000c101904 */
[----:B------:R-:W-:Y:S05]  /*0080*/  EXIT ;  /* 0x000000000000794d */ /* 0x000fea0003800000 */
.L_x_45:
        /* <DEDUP_REMOVED lines=15> */
.L_x_86:


//--------------------- .text._Z12WaituntilOnePiiii --------------------------
	.section	.text._Z12WaituntilOnePiiii,"ax",@progbits
	.align	128
        .global         _Z12WaituntilOnePiiii
        .type           _Z12WaituntilOnePiiii,@function
        .size           _Z12WaituntilOnePiiii,(.L_x_87 - _Z12WaituntilOnePiiii)
        .other          _Z12WaituntilOnePiiii,@"STO_CUDA_ENTRY STV_DEFAULT"
_Z12WaituntilOnePiiii:
.text._Z12WaituntilOnePiiii:
[----:B------:R-:W0:Y:S08]  /*0000*/  LDC R1, c[0x0][0x37c] ;  /* 0x0000df00ff017b82 */ /* 0x000e300000000800 */
[----:B------:R-:W1:Y:S01]  /*0010*/  LDC R3, c[0x0][0x388] ;  /* 0x0000e200ff037b82 */ /* 0x000e620000000800 */
[----:B------:R-:W2:Y:S01]  /*0020*/  LDCU.64 UR36, c[0x0][0x358] ;  /* 0x00006b00ff2477ac */ /* 0x000ea20008000a00 */
[----:B0-----:R-:W-:-:S06]  /*0030*/  VIADD R1, R1, 0xfffffff8 ;  /* 0xfffffff801017836 */ /* 0x001fcc0000000000 */
[----:B------:R-:W1:Y:S02]  /*0040*/  LDC.64 R16, c[0x0][0x380] ;  /* 0x0000e000ff107b82 */ /* 0x000e640000000a00 */
[----:B-1----:R-:W-:-:S05]  /*0050*/  IMAD.WIDE R16, R3, 0x4, R16 ;  /* 0x0000000403107825 */ /* 0x002fca00078e0210 */
[----:B--2---:R-:W2:Y:S01]  /*0060*/  LDG.E R0, desc[UR36][R16.64] ;  /* 0x0000002410007981 */ /* 0x004ea2000c1e1900 */
[----:B------:R-:W0:Y:S01]  /*0070*/  LDCU UR4, c[0x0][0x2f8] ;  /* 0x00005f00ff0477ac */ /* 0x000e220008000800 */
[----:B------:R-:W1:Y:S01]  /*0080*/  LDCU UR5, c[0x0][0x2fc] ;  /* 0x00005f80ff0577ac */ /* 0x000e620008000800 */
[----:B0-----:R-:W-:-:S05]  /*0090*/  IADD3 R18, P1, PT, R1, UR4, RZ ;  /* 0x0000000401127c10 */ /* 0x001fca000ff3e0ff */
[----:B-1----:R-:W-:Y:S01]  /*00a0*/  IMAD.X R19, RZ, RZ, UR5, P1 ;  /* 0x00000005ff137e24 */ /* 0x002fe200088e06ff */
[----:B--2---:R-:W-:-:S13]  /*00b0*/  ISETP.NE.AND P0, PT, R0, RZ, PT ;  /* 0x000000ff0000720c */ /* 0x004fda0003f05270 */
[----:B------:R-:W-:Y:S05]  /*00c0*/  @P0 EXIT ;  /* 0x000000000000094d */ /* 0x000fea0003800000 */
.L_x_47:
[----:B------:R-:W0:Y:S01]  /*00d0*/  LDC R8, c[0x0][0x38c] ;  /* 0x0000e300ff087b82 */ /* 0x000e220000000800 */
[----:B------:R-:W-:Y:S01]  /*00e0*/  MOV R0, 0x0 ;  /* 0x0000000000007802 */ /* 0x000fe20000000f00 */
[----:B------:R-:W1:Y:S01]  /*00f0*/  LDCU.64 UR4, c[0x4][0x8] ;  /* 0x01000100ff0477ac */ /* 0x000e620008000a00 */
[----:B------:R-:W-:Y:S01]  /*0100*/  IMAD.MOV.U32 R6, RZ, RZ, R18 ;  /* 0x000000ffff067224 */ /* 0x000fe200078e0012 */
[----:B------:R-:W-:-:S04]  /*0110*/  MOV R7, R19 ;  /* 0x0000001300077202 */ /* 0x000fc80000000f00 */
[----:B------:R-:W0:Y:S08]  /*0120*/  LDC R9, c[0x0][0x390] ;  /* 0x0000e400ff097b82 */ /* 0x000e300000000800 */
[----:B------:R2:W3:Y:S01]  /*0130*/  LDC.64 R2, c[0x4][R0] ;  /* 0x0100000000027b82 */ /* 0x0004e20000000a00 */
[----:B-1----:R-:W-:Y:S01]  /*0140*/  IMAD.U32 R4, RZ, RZ, UR4 ;  /* 0x00000004ff047e24 */ /* 0x002fe2000f8e00ff */
[----:B------:R-:W-:Y:S01]  /*0150*/  MOV R5, UR5 ;  /* 0x0000000500057c02 */ /* 0x000fe20008000f00 */
[----:B0-----:R2:W-:Y:S06]  /*0160*/  STL.64 [R1], R8 ;  /* 0x0000000801007387 */ /* 0x0015ec0000100a00 */
[----:B------:R-:W-:-:S07]  /*0170*/  LEPC R20, `(.L_x_46) ;  /* 0x000000001014794e */ /* 0x000fce0000000000 */
[----:B--23--:R-:W-:Y:S05]  /*0180*/  CALL.ABS.NOINC R2 ;  /* 0x0000000002007343 */ /* 0x00cfea0003c00000 */
.L_x_46:
[----:B------:R-:W2:Y:S02]  /*0190*/  LDG.E R0, desc[UR36][R16.64] ;  /* 0x0000002410007981 */ /* 0x000ea4000c1e1900 */
[----:B--2---:R-:W-:-:S13]  /*01a0*/  ISETP.NE.AND P0, PT, R0, RZ, PT ;  /* 0x000000ff0000720c */ /* 0x004fda0003f05270 */
[----:B------:R-:W-:Y:S05]  /*01b0*/  @!P0 BRA `(.L_x_47) ;  /* 0xfffffffc00c48947 */ /* 0x000fea000383ffff */
[----:B------:R-:W-:Y:S05]  /*01c0*/  EXIT ;  /* 0x000000000000794d */ /* 0x000fea0003800000 */
.L_x_48:
        /* <DEDUP_REMOVED lines=11> */
.L_x_87:


//--------------------- .text._Z13WaituntilZeroPiiii --------------------------
	.section	.text._Z13WaituntilZeroPiiii,"ax",@progbits
	.align	128
        .global         _Z13WaituntilZeroPiiii
        .type           _Z13WaituntilZeroPiiii,@function
        .size           _Z13WaituntilZeroPiiii,(.L_x_88 - _Z13WaituntilZeroPiiii)
        .other          _Z13WaituntilZeroPiiii,@"STO_CUDA_ENTRY STV_DEFAULT"
_Z13WaituntilZeroPiiii:
.text._Z13WaituntilZeroPiiii:
        /* <DEDUP_REMOVED lines=11> */
[----:B--2---:R-:W-:-:S13]  /*00b0*/  ISETP.NE.AND P0, PT, R0, 0x1, PT ;  /* 0x000000010000780c */ /* 0x004fda0003f05270 */
[----:B------:R-:W-:Y:S05]  /*00c0*/  @P0 EXIT ;  /* 0x000000000000094d */ /* 0x000fea0003800000 */
.L_x_50:
        /* <DEDUP_REMOVED lines=12> */
.L_x_49:
[----:B------:R-:W2:Y:S02]  /*0190*/  LDG.E R0, desc[UR36][R16.64] ;  /* 0x0000002410007981 */ /* 0x000ea4000c1e1900 */
[----:B--2---:R-:W-:-:S13]  /*01a0*/  ISETP.NE.AND P0, PT, R0, 0x1, PT ;  /* 0x000000010000780c */ /* 0x004fda0003f05270 */
[----:B------:R-:W-:Y:S05]  /*01b0*/  @!P0 BRA `(.L_x_50) ;  /* 0xfffffffc00c48947 */ /* 0x000fea000383ffff */
[----:B------:R-:W-:Y:S05]  /*01c0*/  EXIT ;  /* 0x000000000000794d */ /* 0x000fea0003800000 */
.L_x_51:
        /* <DEDUP_REMOVED lines=11> */
.L_x_88:


//--------------------- .text._Z7SoftmaxPddi      --------------------------
	.section	.text._Z7SoftmaxPddi,"ax",@progbits
	.align	128
        .global         _Z7SoftmaxPddi
        .type           _Z7SoftmaxPddi,@function
        .size           _Z7SoftmaxPddi,(.L_x_80 - _Z7SoftmaxPddi)
        .other          _Z7SoftmaxPddi,@"STO_CUDA_ENTRY STV_DEFAULT"
_Z7SoftmaxPddi:
.text._Z7SoftmaxPddi:
[----:B------:R-:W-:Y:S01]  /*0000*/  LDC R1, c[0x0][0x37c] ;  /* 0x0000df00ff017b82 */ /* 0x000fe20000000800 */
[----:B------:R-:W0:Y:S01]  /*0010*/  S2R R3, SR_CTAID.X ;  /* 0x0000000000037919 */ /* 0x000e220000002500 */
[----:B------:R-:W0:Y:S01]  /*0020*/  LDCU UR4, c[0x0][0x360] ;  /* 0x00006c00ff0477ac */ /* 0x000e220008000800 */
[----:B------:R-:W0:Y:S01]  /*0030*/  S2R R0, SR_TID.X ;  /* 0x0000000000007919 */ /* 0x000e220000002100 */
[----:B------:R-:W1:Y:S01]  /*0040*/  LDCU UR5, c[0x0][0x390] ;  /* 0x00007200ff0577ac */ /* 0x000e620008000800 */
[----:B0-----:R-:W-:-:S05]  /*0050*/  IMAD R3, R3, UR4, R0 ;  /* 0x0000000403037c24 */ /* 0x001fca000f8e0200 */
[----:B-1----:R-:W-:-:S13]  /*0060*/  ISETP.GE.AND P0, PT, R3, UR5, PT ;  /* 0x0000000503007c0c */ /* 0x002fda000bf06270 */
[----:B------:R-:W-:Y:S05]  /*0070*/  @P0 EXIT ;  /* 0x000000000000094d */ /* 0x000fea0003800000 */
[----:B------:R-:W0:Y:S01]  /*0080*/  LDC.64 R4, c[0x0][0x380] ;  /* 0x0000e000ff047b82 */ /* 0x000e220000000a00 */
[----:B------:R-:W1:Y:S01]  /*0090*/  LDCU.64 UR4, c[0x0][0x358] ;  /* 0x00006b00ff0477ac */ /* 0x000e620008000a00 */
[----:B------:R-:W2:Y:S06]  /*00a0*/  LDCU UR6, c[0x0][0x38c] ;  /* 0x00007180ff0677ac */ /* 0x000eac0008000800 */
[----:B------:R-:W3:Y:S01]  /*00b0*/  LDC.64 R8, c[0x0][0x388] ;  /* 0x0000e200ff087b82 */ /* 0x000ee20000000a00 */
[----:B0-----:R-:W-:-:S05]  /*00c0*/  IMAD.WIDE R4, R3, 0x8, R4 ;  /* 0x0000000803047825 */ /* 0x001fca00078e0204 */
[----:B-1----:R-:W4:Y:S01]  /*00d0*/  LDG.E.64 R10, desc[UR4][R4.64] ;  /* 0x00000004040a7981 */ /* 0x002f22000c1e1b00 */
[----:B--2---:R-:W3:Y:S01]  /*00e0*/  MUFU.RCP64H R3, UR6 ;  /* 0x0000000600037d08 */ /* 0x004ee20008001800 */
[----:B------:R-:W-:Y:S01]  /*00f0*/  IMAD.MOV.U32 R2, RZ, RZ, 0x1 ;  /* 0x00000001ff027424 */ /* 0x000fe200078e00ff */
[----:B------:R-:W-:Y:S05]  /*0100*/  BSSY.RECONVERGENT B0, `(.L_x_52) ;  /* 0x0000011000007945 */ /* 0x000fea0003800200 */
[----:B---3--:R-:W-:-:S08]  /*0110*/  DFMA R6, R2, -R8, 1 ;  /* 0x3ff000000206742b */ /* 0x008fd00000000808 */
[----:B------:R-:W-:-:S08]  /*0120*/  DFMA R6, R6, R6, R6 ;  /* 0x000000060606722b */ /* 0x000fd00000000006 */
[----:B------:R-:W-:-:S08]  /*0130*/  DFMA R6, R2, R6, R2 ;  /* 0x000000060206722b */ /* 0x000fd00000000002 */
[----:B------:R-:W-:-:S08]  /*0140*/  DFMA R2, R6, -R8, 1 ;  /* 0x3ff000000602742b */ /* 0x000fd00000000808 */
[----:B------:R-:W-:-:S08]  /*0150*/  DFMA R2, R6, R2, R6 ;  /* 0x000000020602722b */ /* 0x000fd00000000006 */
[----:B----4-:R-:W-:Y:S01]  /*0160*/  DMUL R6, R10, R2 ;  /* 0x000000020a067228 */ /* 0x010fe20000000000 */
[----:B------:R-:W-:-:S07]  /*0170*/  FSETP.GEU.AND P1, PT, |R11|, 6.5827683646048100446e-37, PT ;  /* 0x036000000b00780b */ /* 0x000fce0003f2e200 */
[----:B------:R-:W-:-:S08]  /*0180*/  DFMA R8, R6, -R8, R10 ;  /* 0x800000080608722b */ /* 0x000fd0000000000a */
[----:B------:R-:W-:-:S10]  /*0190*/  DFMA R2, R2, R8, R6 ;  /* 0x000000080202722b */ /* 0x000fd40000000006 */
[----:B------:R-:W-:-:S05]  /*01a0*/  FFMA R0, RZ, UR6, R3 ;  /* 0x00000006ff007c23 */ /* 0x000fca0008000003 */
[----:B------:R-:W-:-:S13]  /*01b0*/  FSETP.GT.AND P0, PT, |R0|, 1.469367938527859385e-39, PT ;  /* 0x001000000000780b */ /* 0x000fda0003f04200 */
[----:B------:R-:W-:Y:S05]  /*01c0*/  @P0 BRA P1, `(.L_x_53) ;  /* 0x0000000000100947 */ /* 0x000fea0000800000 */
[----:B------:R-:W-:-:S07]  /*01d0*/  MOV R0, 0x1f0 ;  /* 0x000001f000007802 */ /* 0x000fce0000000f00 */
[----:B------:R-:W-:Y:S05]  /*01e0*/  CALL.REL.NOINC `($__internal_0_$__cuda_sm20_div_rn_f64_full) ;  /* 0x0000000000147944 */ /* 0x000fea0003c00000 */
[----:B------:R-:W-:Y:S02]  /*01f0*/  IMAD.MOV.U32 R2, RZ, RZ, R12 ;  /* 0x000000ffff027224 */ /* 0x000fe400078e000c */
[----:B------:R-:W-:-:S07]  /*0200*/  IMAD.MOV.U32 R3, RZ, RZ, R13 ;  /* 0x000000ffff037224 */ /* 0x000fce00078e000d */
.L_x_53:
[----:B------:R-:W-:Y:S05]  /*0210*/  BSYNC.RECONVERGENT B0 ;  /* 0x0000000000007941 */ /* 0x000fea0003800200 */
.L_x_52:
[----:B------:R-:W-:Y:S01]  /*0220*/  STG.E.64 desc[UR4][R4.64], R2 ;  /* 0x0000000204007986 */ /* 0x000fe2000c101b04 */
[----:B------:R-:W-:Y:S05]  /*0230*/  EXIT ;  /* 0x000000000000794d */ /* 0x000fea0003800000 */
        .weak           $__internal_0_$__cuda_sm20_div_rn_f64_full
        .type           $__internal_0_$__cuda_sm20_div_rn_f64_full,@function
        .size           $__internal_0_$__cuda_sm20_div_rn_f64_full,(.L_x_80 - $__internal_0_$__cuda_sm20_div_rn_f64_full)
$__internal_0_$__cuda_sm20_div_rn_f64_full:
[----:B------:R-:W0:Y:S01]  /*0240*/  LDC.64 R2, c[0x0][0x388] ;  /* 0x0000e200ff027b82 */ /* 0x000e220000000a00 */
[C---:B------:R-:W-:Y:S01]  /*0250*/  FSETP.GEU.AND P2, PT, |R11|.reuse, 1.469367938527859385e-39, PT ;  /* 0x001000000b00780b */ /* 0x040fe20003f4e200 */
[----:B------:R-:W-:Y:S01]  /*0260*/  IMAD.MOV.U32 R16, RZ, RZ, 0x1ca00000 ;  /* 0x1ca00000ff107424 */ /* 0x000fe200078e00ff */
[----:B------:R-:W-:Y:S01]  /*0270*/  LOP3.LUT R12, R11, 0x7ff00000, RZ, 0xc0, !PT ;  /* 0x7ff000000b0c7812 */ /* 0x000fe200078ec0ff */
[----:B------:R-:W-:Y:S01]  /*0280*/  BSSY.RECONVERGENT B1, `(.L_x_54) ;  /* 0x0000051000017945 */ /* 0x000fe20003800200 */
[C---:B0-----:R-:W-:Y:S02]  /*0290*/  FSETP.GEU.AND P0, PT, |R3|.reuse, 1.469367938527859385e-39, PT ;  /* 0x001000000300780b */ /* 0x041fe40003f0e200 */
[C---:B------:R-:W-:Y:S02]  /*02a0*/  LOP3.LUT R6, R3.reuse, 0x800fffff, RZ, 0xc0, !PT ;  /* 0x800fffff03067812 */ /* 0x040fe400078ec0ff */
[----:B------:R-:W-:Y:S02]  /*02b0*/  LOP3.LUT R13, R3, 0x7ff00000, RZ, 0xc0, !PT ;  /* 0x7ff00000030d7812 */ /* 0x000fe400078ec0ff */
[----:B------:R-:W-:Y:S01]  /*02c0*/  LOP3.LUT R7, R6, 0x3ff00000, RZ, 0xfc, !PT ;  /* 0x3ff0000006077812 */ /* 0x000fe200078efcff */
[----:B------:R-:W-:Y:S01]  /*02d0*/  IMAD.MOV.U32 R6, RZ, RZ, R2 ;  /* 0x000000ffff067224 */ /* 0x000fe200078e0002 */
[----:B------:R-:W-:Y:S01]  /*02e0*/  ISETP.GE.U32.AND P1, PT, R12, R13, PT ;  /* 0x0000000d0c00720c */ /* 0x000fe20003f26070 */
[----:B------:R-:W-:-:S04]  /*02f0*/  IMAD.MOV.U32 R23, RZ, RZ, R13 ;  /* 0x000000ffff177224 */ /* 0x000fc800078e000d */
[----:B------:R-:W0:Y:S02]  /*0300*/  @!P0 LDC.64 R8, c[0x0][0x388] ;  /* 0x0000e200ff088b82 */ /* 0x000e240000000a00 */
[----:B0-----:R-:W-:Y:S01]  /*0310*/  @!P0 DMUL R6, R8, 8.98846567431157953865e+307 ;  /* 0x7fe0000008068828 */ /* 0x001fe20000000000 */
[----:B------:R-:W-:-:S05]  /*0320*/  IMAD.MOV.U32 R8, RZ, RZ, 0x1 ;  /* 0x00000001ff087424 */ /* 0x000fca00078e00ff */
[----:B------:R-:W0:Y:S04]  /*0330*/  MUFU.RCP64H R9, R7 ;  /* 0x0000000700097308 */ /* 0x000e280000001800 */
[----:B------:R-:W-:-:S05]  /*0340*/  @!P0 LOP3.LUT R23, R7, 0x7ff00000, RZ, 0xc0, !PT ;  /* 0x7ff0000007178812 */ /* 0x000fca00078ec0ff */
[----:B------:R-:W-:Y:S01]  /*0350*/  VIADD R24, R23, 0xffffffff ;  /* 0xffffffff17187836 */ /* 0x000fe20000000000 */
[----:B0-----:R-:W-:-:S08]  /*0360*/  DFMA R14, R8, -R6, 1 ;  /* 0x3ff00000080e742b */ /* 0x001fd00000000806 */
[----:B------:R-:W-:-:S08]  /*0370*/  DFMA R14, R14, R14, R14 ;  /* 0x0000000e0e0e722b */ /* 0x000fd0000000000e */
[----:B------:R-:W-:Y:S01]  /*0380*/  DFMA R18, R8, R14, R8 ;  /* 0x0000000e0812722b */ /* 0x000fe20000000008 */
[----:B------:R-:W-:Y:S01]  /*0390*/  SEL R15, R16, 0x63400000, !P1 ;  /* 0x63400000100f7807 */ /* 0x000fe20004800000 */
[----:B------:R-:W-:Y:S02]  /*03a0*/  IMAD.MOV.U32 R8, RZ, RZ, R10 ;  /* 0x000000ffff087224 */ /* 0x000fe400078e000a */
[----:B------:R-:W-:Y:S01]  /*03b0*/  IMAD.MOV.U32 R14, RZ, RZ, R12 ;  /* 0x000000ffff0e7224 */ /* 0x000fe200078e000c */
[C-C-:B------:R-:W-:Y:S02]  /*03c0*/  @!P2 LOP3.LUT R16, R15.reuse, 0x80000000, R11.reuse, 0xf8, !PT ;  /* 0x800000000f10a812 */ /* 0x140fe400078ef80b */
[----:B------:R-:W-:Y:S01]  /*03d0*/  LOP3.LUT R9, R15, 0x800fffff, R11, 0xf8, !PT ;  /* 0x800fffff0f097812 */ /* 0x000fe200078ef80b */
[----:B------:R-:W-:Y:S01]  /*03e0*/  DFMA R20, R18, -R6, 1 ;  /* 0x3ff000001214742b */ /* 0x000fe20000000806 */
[----:B------:R-:W-:Y:S01]  /*03f0*/  @!P2 LOP3.LUT R17, R16, 0x100000, RZ, 0xfc, !PT ;  /* 0x001000001011a812 */ /* 0x000fe200078efcff */
[----:B------:R-:W-:-:S06]  /*0400*/  @!P2 IMAD.MOV.U32 R16, RZ, RZ, RZ ;  /* 0x000000ffff10a224 */ /* 0x000fcc00078e00ff */
[----:B------:R-:W-:Y:S02]  /*0410*/  @!P2 DFMA R8, R8, 2, -R16 ;  /* 0x400000000808a82b */ /* 0x000fe40000000810 */
[----:B------:R-:W-:-:S08]  /*0420*/  DFMA R16, R18, R20, R18 ;  /* 0x000000141210722b */ /* 0x000fd00000000012 */
[----:B------:R-:W-:Y:S01]  /*0430*/  @!P2 LOP3.LUT R14, R9, 0x7ff00000, RZ, 0xc0, !PT ;  /* 0x7ff00000090ea812 */ /* 0x000fe200078ec0ff */
[----:B------:R-:W-:-:S04]  /*0440*/  DMUL R18, R16, R8 ;  /* 0x0000000810127228 */ /* 0x000fc80000000000 */
[----:B------:R-:W-:-:S04]  /*0450*/  VIADD R22, R14, 0xffffffff ;  /* 0xffffffff0e167836 */ /* 0x000fc80000000000 */
[----:B------:R-:W-:Y:S01]  /*0460*/  DFMA R20, R18, -R6, R8 ;  /* 0x800000061214722b */ /* 0x000fe20000000008 */
[----:B------:R-:W-:-:S04]  /*0470*/  ISETP.GT.U32.AND P0, PT, R22, 0x7feffffe, PT ;  /* 0x7feffffe1600780c */ /* 0x000fc80003f04070 */
[----:B------:R-:W-:-:S03]  /*0480*/  ISETP.GT.U32.OR P0, PT, R24, 0x7feffffe, P0 ;  /* 0x7feffffe1800780c */ /* 0x000fc60000704470 */
[----:B------:R-:W-:-:S10]  /*0490*/  DFMA R16, R16, R20, R18 ;  /* 0x000000141010722b */ /* 0x000fd40000000012 */
[----:B------:R-:W-:Y:S05]  /*04a0*/  @P0 BRA `(.L_x_55) ;  /* 0x0000000000600947 */ /* 0x000fea0003800000 */
[----:B------:R-:W-:Y:S01]  /*04b0*/  VIADDMNMX R12, R12, -R13, 0xb9600000, !PT ;  /* 0xb96000000c0c7446 */ /* 0x000fe2000780090d */
[----:B------:R-:W-:-:S03]  /*04c0*/  IMAD.MOV.U32 R10, RZ, RZ, RZ ;  /* 0x000000ffff0a7224 */ /* 0x000fc600078e00ff */
[----:B------:R-:W-:-:S05]  /*04d0*/  VIMNMX R12, PT, PT, R12, 0x46a00000, PT ;  /* 0x46a000000c0c7848 */ /* 0x000fca0003fe0100 */
[----:B------:R-:W-:-:S04]  /*04e0*/  IMAD.IADD R15, R12, 0x1, -R15 ;  /* 0x000000010c0f7824 */ /* 0x000fc800078e0a0f */
[----:B------:R-:W-:-:S06]  /*04f0*/  VIADD R11, R15, 0x7fe00000 ;  /* 0x7fe000000f0b7836 */ /* 0x000fcc0000000000 */
[----:B------:R-:W-:-:S10]  /*0500*/  DMUL R12, R16, R10 ;  /* 0x0000000a100c7228 */ /* 0x000fd40000000000 */
[----:B------:R-:W-:-:S13]  /*0510*/  FSETP.GTU.AND P0, PT, |R13|, 1.469367938527859385e-39, PT ;  /* 0x001000000d00780b */ /* 0x000fda0003f0c200 */
[----:B------:R-:W-:Y:S05]  /*0520*/  @P0 BRA `(.L_x_56) ;  /* 0x0000000000980947 */ /* 0x000fea0003800000 */
[----:B------:R-:W-:Y:S01]  /*0530*/  DFMA R6, R16, -R6, R8 ;  /* 0x800000061006722b */ /* 0x000fe20000000008 */
[----:B------:R-:W-:-:S09]  /*0540*/  IMAD.MOV.U32 R10, RZ, RZ, RZ ;  /* 0x000000ffff0a7224 */ /* 0x000fd200078e00ff */
[C---:B------:R-:W-:Y:S02]  /*0550*/  FSETP.NEU.AND P0, PT, R7.reuse, RZ, PT ;  /* 0x000000ff0700720b */ /* 0x040fe40003f0d000 */
[----:B------:R-:W-:-:S04]  /*0560*/  LOP3.LUT R9, R7, 0x80000000, R3, 0x48, !PT ;  /* 0x8000000007097812 */ /* 0x000fc800078e4803 */
[----:B------:R-:W-:-:S07]  /*0570*/  LOP3.LUT R11, R9, R11, RZ, 0xfc, !PT ;  /* 0x0000000b090b7212 */ /* 0x000fce00078efcff */
[----:B------:R-:W-:Y:S05]  /*0580*/  @!P0 BRA `(.L_x_56) ;  /* 0x0000000000808947 */ /* 0x000fea0003800000 */
[----:B------:R-:W-:Y:S01]  /*0590*/  IMAD.MOV R3, RZ, RZ, -R15 ;  /* 0x000000ffff037224 */ /* 0x000fe200078e0a0f */
[----:B------:R-:W-:Y:S01]  /*05a0*/  DMUL.RP R10, R16, R10 ;  /* 0x0000000a100a7228 */ /* 0x000fe20000008000 */
[----:B------:R-:W-:Y:S01]  /*05b0*/  IMAD.MOV.U32 R2, RZ, RZ, RZ ;  /* 0x000000ffff027224 */ /* 0x000fe200078e00ff */
[----:B------:R-:W-:-:S05]  /*05c0*/  IADD3 R15, PT, PT, -R15, -0x43300000, RZ ;  /* 0xbcd000000f0f7810 */ /* 0x000fca0007ffe1ff */
[----:B------:R-:W-:-:S03]  /*05d0*/  DFMA R2, R12, -R2, R16 ;  /* 0x800000020c02722b */ /* 0x000fc60000000010 */
[----:B------:R-:W-:-:S07]  /*05e0*/  LOP3.LUT R9, R11, R9, RZ, 0x3c, !PT ;  /* 0x000000090b097212 */ /* 0x000fce00078e3cff */
[----:B------:R-:W-:-:S04]  /*05f0*/  FSETP.NEU.AND P0, PT, |R3|, R15, PT ;  /* 0x0000000f0300720b */ /* 0x000fc80003f0d200 */
[----:B------:R-:W-:Y:S02]  /*0600*/  FSEL R12, R10, R12, !P0 ;  /* 0x0000000c0a0c7208 */ /* 0x000fe40004000000 */
[----:B------:R-:W-:Y:S01]  /*0610*/  FSEL R13, R9, R13, !P0 ;  /* 0x0000000d090d7208 */ /* 0x000fe20004000000 */
[----:B------:R-:W-:Y:S06]  /*0620*/  BRA `(.L_x_56) ;  /* 0x0000000000587947 */ /* 0x000fec0003800000 */
.L_x_55:
[----:B------:R-:W-:-:S14]  /*0630*/  DSETP.NAN.AND P0, PT, R10, R10, PT ;  /* 0x0000000a0a00722a */ /* 0x000fdc0003f08000 */
[----:B------:R-:W-:Y:S05]  /*0640*/  @P0 BRA `(.L_x_57) ;  /* 0x0000000000480947 */ /* 0x000fea0003800000 */
[----:B------:R-:W0:Y:S02]  /*0650*/  LDC.64 R6, c[0x0][0x388] ;  /* 0x0000e200ff067b82 */ /* 0x000e240000000a00 */
[----:B0-----:R-:W-:-:S14]  /*0660*/  DSETP.NAN.AND P0, PT, R6, R6, PT ;  /* 0x000000060600722a */ /* 0x001fdc0003f08000 */
[----:B------:R-:W-:Y:S05]  /*0670*/  @P0 BRA `(.L_x_58) ;  /* 0x0000000000300947 */ /* 0x000fea0003800000 */
[----:B------:R-:W-:Y:S01]  /*0680*/  ISETP.NE.AND P0, PT, R14, R23, PT ;  /* 0x000000170e00720c */ /* 0x000fe20003f05270 */
[----:B------:R-:W-:Y:S02]  /*0690*/  IMAD.MOV.U32 R12, RZ, RZ, 0x0 ;  /* 0x00000000ff0c7424 */ /* 0x000fe400078e00ff */
[----:B------:R-:W-:-:S10]  /*06a0*/  IMAD.MOV.U32 R13, RZ, RZ, -0x80000 ;  /* 0xfff80000ff0d7424 */ /* 0x000fd400078e00ff */
[----:B------:R-:W-:Y:S05]  /*06b0*/  @!P0 BRA `(.L_x_56) ;  /* 0x0000000000348947 */ /* 0x000fea0003800000 */
[----:B------:R-:W-:Y:S02]  /*06c0*/  ISETP.NE.AND P0, PT, R14, 0x7ff00000, PT ;  /* 0x7ff000000e00780c */ /* 0x000fe40003f05270 */
[----:B------:R-:W-:Y:S02]  /*06d0*/  LOP3.LUT R13, R11, 0x80000000, R3, 0x48, !PT ;  /* 0x800000000b0d7812 */ /* 0x000fe400078e4803 */
[----:B------:R-:W-:-:S13]  /*06e0*/  ISETP.EQ.OR P0, PT, R23, RZ, !P0 ;  /* 0x000000ff1700720c */ /* 0x000fda0004702670 */
[----:B------:R-:W-:Y:S01]  /*06f0*/  @P0 LOP3.LUT R2, R13, 0x7ff00000, RZ, 0xfc, !PT ;  /* 0x7ff000000d020812 */ /* 0x000fe200078efcff */
[----:B------:R-:W-:Y:S02]  /*0700*/  @!P0 IMAD.MOV.U32 R12, RZ, RZ, RZ ;  /* 0x000000ffff0c8224 */ /* 0x000fe400078e00ff */
[----:B------:R-:W-:Y:S02]  /*0710*/  @P0 IMAD.MOV.U32 R12, RZ, RZ, RZ ;  /* 0x000000ffff0c0224 */ /* 0x000fe400078e00ff */
[----:B------:R-:W-:Y:S01]  /*0720*/  @P0 IMAD.MOV.U32 R13, RZ, RZ, R2 ;  /* 0x000000ffff0d0224 */ /* 0x000fe200078e0002 */
[----:B------:R-:W-:Y:S06]  /*0730*/  BRA `(.L_x_56) ;  /* 0x0000000000147947 */ /* 0x000fec0003800000 */
.L_x_58:
[----:B------:R-:W-:Y:S01]  /*0740*/  LOP3.LUT R13, R3, 0x80000, RZ, 0xfc, !PT ;  /* 0x00080000030d7812 */ /* 0x000fe200078efcff */
[----:B------:R-:W-:Y:S01]  /*0750*/  IMAD.MOV.U32 R12, RZ, RZ, R2 ;  /* 0x000000ffff0c7224 */ /* 0x000fe200078e0002 */
[----:B------:R-:W-:Y:S06]  /*0760*/  BRA `(.L_x_56) ;  /* 0x0000000000087947 */ /* 0x000fec0003800000 */
.L_x_57:
[----:B------:R-:W-:Y:S01]  /*0770*/  LOP3.LUT R13, R11, 0x80000, RZ, 0xfc, !PT ;  /* 0x000800000b0d7812 */ /* 0x000fe200078efcff */
[----:B------:R-:W-:-:S07]  /*0780*/  IMAD.MOV.U32 R12, RZ, RZ, R10 ;  /* 0x000000ffff0c7224 */ /* 0x000fce00078e000a */
.L_x_56:
[----:B------:R-:W-:Y:S05]  /*0790*/  BSYNC.RECONVERGENT B1 ;  /* 0x0000000000017941 */ /* 0x000fea0003800200 */
.L_x_54:
[----:B------:R-:W-:Y:S02]  /*07a0*/  IMAD.MOV.U32 R2, RZ, RZ, R0 ;  /* 0x000000ffff027224 */ /* 0x000fe400078e0000 */
[----:B------:R-:W-:-:S04]  /*07b0*/  IMAD.MOV.U32 R3, RZ, RZ, 0x0 ;  /* 0x00000000ff037424 */ /* 0x000fc800078e00ff */
[----:B------:R-:W-:Y:S05]  /*07c0*/  RET.REL.NODEC R2 `(_Z7SoftmaxPddi) ;  /* 0xfffffff8020c7950 */ /* 0x000fea0003c3ffff */
.L_x_59:
        /* <DEDUP_REMOVED lines=11> */
.L_x_80:


//--------------------- .text._Z11ExponentialPdi  --------------------------
	.section	.text._Z11ExponentialPdi,"ax",@progbits
	.align	128
        .global         _Z11ExponentialPdi
        .type           _Z11ExponentialPdi,@function
        .size           _Z11ExponentialPdi,(.L_x_90 - _Z11ExponentialPdi)
        .other          _Z11ExponentialPdi,@"STO_CUDA_ENTRY STV_DEFAULT"
_Z11ExponentialPdi:
.text._Z11ExponentialPdi:
[----:B------:R-:W-:Y:S01]  /*0000*/  LDC R1, c[0x0][0x37c] ;  /* 0x0000df00ff017b82 */ /* 0x000fe20000000800 */
[----:B------:R-:W0:Y:S01]  /*0010*/  S2R R0, SR_CTAID.X ;  /* 0x0000000000007919 */ /* 0x000e220000002500 */
[----:B------:R-:W0:Y:S01]  /*0020*/  LDCU UR6, c[0x0][0x360] ;  /* 0x00006c00ff0677ac */ /* 0x000e220008000800 */
[----:B------:R-:W-:Y:S01]  /*0030*/  BSSY.RECONVERGENT B0, `(.L_x_60) ;  /* 0x0000046000007945 */ /* 0x000fe20003800200 */
[----:B------:R-:W0:Y:S01]  /*0040*/  S2R R3, SR_TID.X ;  /* 0x0000000000037919 */ /* 0x000e220000002100 */
[----:B------:R-:W1:Y:S01]  /*0050*/  LDCU UR7, c[0x0][0x388] ;  /* 0x00007100ff0777ac */ /* 0x000e620008000800 */
[----:B------:R-:W2:Y:S01]  /*0060*/  LDCU.64 UR4, c[0x0][0x358] ;  /* 0x00006b00ff0477ac */ /* 0x000ea20008000a00 */
[----:B0-----:R-:W-:-:S05]  /*0070*/  IMAD R0, R0, UR6, R3 ;  /* 0x0000000600007c24 */ /* 0x001fca000f8e0203 */
[----:B-1----:R-:W-:-:S13]  /*0080*/  ISETP.GE.AND P0, PT, R0, UR7, PT ;  /* 0x0000000700007c0c */ /* 0x002fda000bf06270 */
[----:B--2---:R-:W-:Y:S05]  /*0090*/  @P0 BRA `(.L_x_61) ;  /* 0x0000000000fc0947 */ /* 0x004fea0003800000 */
[----:B------:R-:W0:Y:S02]  /*00a0*/  LDC.64 R2, c[0x0][0x380] ;  /* 0x0000e000ff027b82 */ /* 0x000e240000000a00 */
[----:B0-----:R-:W-:-:S05]  /*00b0*/  IMAD.WIDE R2, R0, 0x8, R2 ;  /* 0x0000000800027825 */ /* 0x001fca00078e0202 */
[----:B------:R-:W2:Y:S01]  /*00c0*/  LDG.E.64 R4, desc[UR4][R2.64] ;  /* 0x0000000402047981 */ /* 0x000ea2000c1e1b00 */
[----:B------:R-:W-:Y:S01]  /*00d0*/  IMAD.MOV.U32 R6, RZ, RZ, 0x652b82fe ;  /* 0x652b82feff067424 */ /* 0x000fe200078e00ff */
[----:B------:R-:W-:Y:S01]  /*00e0*/  UMOV UR6, 0xfefa39ef ;  /* 0xfefa39ef00067882 */ /* 0x000fe20000000000 */
[----:B------:R-:W-:Y:S01]  /*00f0*/  IMAD.MOV.U32 R7, RZ, RZ, 0x3ff71547 ;  /* 0x3ff71547ff077424 */ /* 0x000fe200078e00ff */
[----:B------:R-:W-:Y:S01]  /*0100*/  UMOV UR7, 0x3fe62e42 ;  /* 0x3fe62e4200077882 */ /* 0x000fe20000000000 */
[----:B------:R-:W-:Y:S04]  /*0110*/  BSSY.RECONVERGENT B1, `(.L_x_62) ;  /* 0x0000036000017945 */ /* 0x000fe80003800200 */
[----:B--2---:R-:W-:Y:S01]  /*0120*/  DFMA R6, R4, R6, 6.75539944105574400000e+15 ;  /* 0x433800000406742b */ /* 0x004fe20000000006 */
[----:B------:R-:W-:-:S07]  /*0130*/  FSETP.GEU.AND P0, PT, |R5|, 4.1917929649353027344, PT ;  /* 0x4086232b0500780b */ /* 0x000fce0003f0e200 */
[----:B------:R-:W-:-:S08]  /*0140*/  DADD R8, R6, -6.75539944105574400000e+15 ;  /* 0xc338000006087429 */ /* 0x000fd00000000000 */
[----:B------:R-:W-:Y:S01]  /*0150*/  DFMA R10, R8, -UR6, R4 ;  /* 0x80000006080a7c2b */ /* 0x000fe20008000004 */
[----:B------:R-:W-:Y:S01]  /*0160*/  UMOV UR6, 0x3b39803f ;  /* 0x3b39803f00067882 */ /* 0x000fe20000000000 */
[----:B------:R-:W-:-:S06]  /*0170*/  UMOV UR7, 0x3c7abc9e ;  /* 0x3c7abc9e00077882 */ /* 0x000fcc0000000000 */
[----:B------:R-:W-:Y:S01]  /*0180*/  DFMA R8, R8, -UR6, R10 ;  /* 0x8000000608087c2b */ /* 0x000fe2000800000a */
[----:B------:R-:W-:Y:S01]  /*0190*/  UMOV UR6, 0x69ce2bdf ;  /* 0x69ce2bdf00067882 */ /* 0x000fe20000000000 */
[----:B------:R-:W-:Y:S01]  /*01a0*/  IMAD.MOV.U32 R10, RZ, RZ, -0x35dec16 ;  /* 0xfca213eaff0a7424 */ /* 0x000fe200078e00ff */
[----:B------:R-:W-:Y:S01]  /*01b0*/  UMOV UR7, 0x3e5ade15 ;  /* 0x3e5ade1500077882 */ /* 0x000fe20000000000 */
[----:B------:R-:W-:-:S06]  /*01c0*/  IMAD.MOV.U32 R11, RZ, RZ, 0x3e928af3 ;  /* 0x3e928af3ff0b7424 */ /* 0x000fcc00078e00ff */
[----:B------:R-:W-:Y:S01]  /*01d0*/  DFMA R10, R8, UR6, R10 ;  /* 0x00000006080a7c2b */ /* 0x000fe2000800000a */
[----:B------:R-:W-:Y:S01]  /*01e0*/  UMOV UR6, 0x62401315 ;  /* 0x6240131500067882 */ /* 0x000fe20000000000 */
[----:B------:R-:W-:-:S06]  /*01f0*/  UMOV UR7, 0x3ec71dee ;  /* 0x3ec71dee00077882 */ /* 0x000fcc0000000000 */
[----:B------:R-:W-:Y:S01]  /*0200*/  DFMA R10, R8, R10, UR6 ;  /* 0x00000006080a7e2b */ /* 0x000fe2000800000a */
        /* <DEDUP_REMOVED lines=20> */
[----:B------:R-:W-:-:S08]  /*0350*/  DFMA R10, R8, R10, UR6 ;  /* 0x00000006080a7e2b */ /* 0x000fd0000800000a */
[----:B------:R-:W-:-:S08]  /*0360*/  DFMA R10, R8, R10, 1 ;  /* 0x3ff00000080a742b */ /* 0x000fd0000000000a */
[----:B------:R-:W-:-:S10]  /*0370*/  DFMA R10, R8, R10, 1 ;  /* 0x3ff00000080a742b */ /* 0x000fd4000000000a */
[----:B------:R-:W-:Y:S01]  /*0380*/  LEA R9, R6, R11, 0x14 ;  /* 0x0000000b06097211 */ /* 0x000fe200078ea0ff */
[----:B------:R-:W-:Y:S01]  /*0390*/  IMAD.MOV.U32 R8, RZ, RZ, R10 ;  /* 0x000000ffff087224 */ /* 0x000fe200078e000a */
[----:B------:R-:W-:Y:S06]  /*03a0*/  @!P0 BRA `(.L_x_63) ;  /* 0x0000000000308947 */ /* 0x000fec0003800000 */
[----:B------:R-:W-:Y:S01]  /*03b0*/  FSETP.GEU.AND P1, PT, |R5|, 4.2275390625, PT ;  /* 0x408748000500780b */ /* 0x000fe20003f2e200 */
[C---:B------:R-:W-:Y:S02]  /*03c0*/  DADD R8, R4.reuse, +INF ;  /* 0x7ff0000004087429 */ /* 0x040fe40000000000 */
[----:B------:R-:W-:-:S08]  /*03d0*/  DSETP.GEU.AND P0, PT, R4, RZ, PT ;  /* 0x000000ff0400722a */ /* 0x000fd00003f0e000 */
[----:B------:R-:W-:Y:S02]  /*03e0*/  FSEL R8, R8, RZ, P0 ;  /* 0x000000ff08087208 */ /* 0x000fe40000000000 */
[----:B------:R-:W-:Y:S02]  /*03f0*/  @!P1 LEA.HI R7, R6, R6, RZ, 0x1 ;  /* 0x0000000606079211 */ /* 0x000fe400078f08ff */
[----:B------:R-:W-:Y:S02]  /*0400*/  FSEL R9, R9, RZ, P0 ;  /* 0x000000ff09097208 */ /* 0x000fe40000000000 */
[----:B------:R-:W-:-:S04]  /*0410*/  @!P1 SHF.R.S32.HI R7, RZ, 0x1, R7 ;  /* 0x00000001ff079819 */ /* 0x000fc80000011407 */
[----:B------:R-:W-:Y:S01]  /*0420*/  @!P1 LEA R11, R7, R11, 0x14 ;  /* 0x0000000b070b9211 */ /* 0x000fe200078ea0ff */
[----:B------:R-:W-:-:S05]  /*0430*/  @!P1 IMAD.IADD R4, R6, 0x1, -R7 ;  /* 0x0000000106049824 */ /* 0x000fca00078e0a07 */
[----:B------:R-:W-:Y:S01]  /*0440*/  @!P1 LEA R5, R4, 0x3ff00000, 0x14 ;  /* 0x3ff0000004059811 */ /* 0x000fe200078ea0ff */
[----:B------:R-:W-:-:S06]  /*0450*/  @!P1 IMAD.MOV.U32 R4, RZ, RZ, RZ ;  /* 0x000000ffff049224 */ /* 0x000fcc00078e00ff */
[----:B------:R-:W-:-:S11]  /*0460*/  @!P1 DMUL R8, R10, R4 ;  /* 0x000000040a089228 */ /* 0x000fd60000000000 */
.L_x_63:
[----:B------:R-:W-:Y:S05]  /*0470*/  BSYNC.RECONVERGENT B1 ;  /* 0x0000000000017941 */ /* 0x000fea0003800200 */
.L_x_62:
[----:B------:R0:W-:Y:S02]  /*0480*/  STG.E.64 desc[UR4][R2.64], R8 ;  /* 0x0000000802007986 */ /* 0x0001e4000c101b04 */
.L_x_61:
[----:B------:R-:W-:Y:S05]  /*0490*/  BSYNC.RECONVERGENT B0 ;  /* 0x0000000000007941 */ /* 0x000fea0003800200 */
.L_x_60:
[----:B------:R-:W-:-:S13]  /*04a0*/  ISETP.NE.AND P0, PT, R0, RZ, PT ;  /* 0x000000ff0000720c */ /* 0x000fda0003f05270 */
[----:B------:R-:W-:Y:S05]  /*04b0*/  @P0 EXIT ;  /* 0x000000000000094d */ /* 0x000fea0003800000 */
[----:B0-----:R-:W0:Y:S02]  /*04c0*/  LDC.64 R2, c[0x0][0x380] ;  /* 0x0000e000ff027b82 */ /* 0x001e240000000a00 */
[----:B0-----:R-:W-:Y:S01]  /*04d0*/  STG.E.64 desc[UR4][R2.64], RZ ;  /* 0x000000ff02007986 */ /* 0x001fe2000c101b04 */
[----:B------:R-:W-:Y:S05]  /*04e0*/  EXIT ;  /* 0x000000000000794d */ /* 0x000fea0003800000 */
.L_x_64:
        /* <DEDUP_REMOVED lines=9> */
.L_x_90:


//--------------------- .text._Z7SigmoidPdi       --------------------------
	.section	.text._Z7SigmoidPdi,"ax",@progbits
	.align	128
        .global         _Z7SigmoidPdi
        .type           _Z7SigmoidPdi,@function
        .size           _Z7SigmoidPdi,(.L_x_81 - _Z7SigmoidPdi)
        .other          _Z7SigmoidPdi,@"STO_CUDA_ENTRY STV_DEFAULT"
_Z7SigmoidPdi:
.text._Z7SigmoidPdi:
        /* <DEDUP_REMOVED lines=18> */
[----:B--2---:R-:W-:Y:S02]  /*0120*/  DFMA R6, R4, -R6, 6.75539944105574400000e+15 ;  /* 0x433800000406742b */ /* 0x004fe40000000806 */
[----:B------:R-:W-:-:S06]  /*0130*/  DADD R12, -RZ, -R4 ;  /* 0x00000000ff0c7229 */ /* 0x000fcc0000000904 */
[----:B------:R-:W-:-:S04]  /*0140*/  DADD R8, R6, -6.75539944105574400000e+15 ;  /* 0xc338000006087429 */ /* 0x000fc80000000000 */
[----:B------:R-:W-:-:S04]  /*0150*/  FSETP.GEU.AND P0, PT, |R13|, 4.1917929649353027344, PT ;  /* 0x4086232b0d00780b */ /* 0x000fc80003f0e200 */
[----:B------:R-:W-:Y:S01]  /*0160*/  DFMA R10, R8, -UR6, -R4 ;  /* 0x80000006080a7c2b */ /* 0x000fe20008000804 */
        /* <DEDUP_REMOVED lines=38> */
[C---:B------:R-:W-:Y:S02]  /*03d0*/  DADD R8, -R4.reuse, +INF ;  /* 0x7ff0000004087429 */ /* 0x040fe40000000100 */
[----:B------:R-:W-:-:S08]  /*03e0*/  DSETP.GT.AND P0, PT, R4, RZ, PT ;  /* 0x000000ff0400722a */ /* 0x000fd00003f04000 */
[----:B------:R-:W-:Y:S02]  /*03f0*/  FSEL R8, R8, RZ, !P0 ;  /* 0x000000ff08087208 */ /* 0x000fe40004000000 */
[----:B------:R-:W-:Y:S02]  /*0400*/  @!P1 LEA.HI R7, R6, R6, RZ, 0x1 ;  /* 0x0000000606079211 */ /* 0x000fe400078f08ff */
[----:B------:R-:W-:Y:S02]  /*0410*/  FSEL R9, R9, RZ, !P0 ;  /* 0x000000ff09097208 */ /* 0x000fe40004000000 */
[----:B------:R-:W-:-:S05]  /*0420*/  @!P1 SHF.R.S32.HI R7, RZ, 0x1, R7 ;  /* 0x00000001ff079819 */ /* 0x000fca0000011407 */
[----:B------:R-:W-:Y:S02]  /*0430*/  @!P1 IMAD.IADD R4, R6, 0x1, -R7 ;  /* 0x0000000106049824 */ /* 0x000fe400078e0a07 */
[----:B------:R-:W-:-:S03]  /*0440*/  @!P1 IMAD R11, R7, 0x100000, R11 ;  /* 0x00100000070b9824 */ /* 0x000fc600078e020b */
[----:B------:R-:W-:Y:S02]  /*0450*/  @!P1 LEA R5, R4, 0x3ff00000, 0x14 ;  /* 0x3ff0000004059811 */ /* 0x000fe400078ea0ff */
[----:B------:R-:W-:-:S06]  /*0460*/  @!P1 MOV R4, RZ ;  /* 0x000000ff00049202 */ /* 0x000fcc0000000f00 */
[----:B------:R-:W-:-:S11]  /*0470*/  @!P1 DMUL R8, R10, R4 ;  /* 0x000000040a089228 */ /* 0x000fd60000000000 */
.L_x_68:
[----:B------:R-:W-:Y:S05]  /*0480*/  BSYNC.RECONVERGENT B1 ;  /* 0x0000000000017941 */ /* 0x000fea0003800200 */
.L_x_67:
[----:B------:R-:W-:Y:S01]  /*0490*/  DADD R10, R8, 1 ;  /* 0x3ff00000080a7429 */ /* 0x000fe20000000000 */
[----:B------:R-:W-:Y:S05]  /*04a0*/  BSSY.RECONVERGENT B1, `(.L_x_69) ;  /* 0x000000e000017945 */ /* 0x000fea0003800200 */
[----:B------:R-:W0:Y:S04]  /*04b0*/  MUFU.RCP64H R5, R11 ;  /* 0x0000000b00057308 */ /* 0x000e280000001800 */
[----:B------:R-:W-:-:S05]  /*04c0*/  VIADD R4, R11, 0x300402 ;  /* 0x003004020b047836 */ /* 0x000fca0000000000 */
[----:B------:R-:W-:Y:S01]  /*04d0*/  FSETP.GEU.AND P0, PT, |R4|, 5.8789094863358348022e-39, PT ;  /* 0x004004020400780b */ /* 0x000fe20003f0e200 */
[----:B0-----:R-:W-:-:S08]  /*04e0*/  DFMA R6, -R10, R4, 1 ;  /* 0x3ff000000a06742b */ /* 0x001fd00000000104 */
[----:B------:R-:W-:-:S08]  /*04f0*/  DFMA R6, R6, R6, R6 ;  /* 0x000000060606722b */ /* 0x000fd00000000006 */
[----:B------:R-:W-:-:S08]  /*0500*/  DFMA R6, R4, R6, R4 ;  /* 0x000000060406722b */ /* 0x000fd00000000004 */
[----:B------:R-:W-:-:S08]  /*0510*/  DFMA R8, -R10, R6, 1 ;  /* 0x3ff000000a08742b */ /* 0x000fd00000000106 */
[----:B------:R-:W-:Y:S01]  /*0520*/  DFMA R6, R6, R8, R6 ;  /* 0x000000080606722b */ /* 0x000fe20000000006 */
[----:B------:R-:W-:Y:S10]  /*0530*/  @P0 BRA `(.L_x_70) ;  /* 0x0000000000100947 */ /* 0x000ff40003800000 */
[----:B------:R-:W-:-:S05]  /*0540*/  LOP3.LUT R4, R11, 0x7fffffff, RZ, 0xc0, !PT ;  /* 0x7fffffff0b047812 */ /* 0x000fca00078ec0ff */
[----:B------:R-:W-:Y:S01]  /*0550*/  VIADD R5, R4, 0xfff00000 ;  /* 0xfff0000004057836 */ /* 0x000fe20000000000 */
[----:B------:R-:W-:-:S07]  /*0560*/  MOV R4, 0x580 ;  /* 0x0000058000047802 */ /* 0x000fce0000000f00 */
[----:B------:R-:W-:Y:S05]  /*0570*/  CALL.REL.NOINC `($__internal_1_$__cuda_sm20_dblrcp_rn_slowpath_v3) ;  /* 0x0000000000287944 */ /* 0x000fea0003c00000 */
.L_x_70:
[----:B------:R-:W-:Y:S05]  /*0580*/  BSYNC.RECONVERGENT B1 ;  /* 0x0000000000017941 */ /* 0x000fea0003800200 */
.L_x_69:
[----:B------:R0:W-:Y:S02]  /*0590*/  STG.E.64 desc[UR4][R2.64], R6 ;  /* 0x0000000602007986 */ /* 0x0001e4000c101b04 */
.L_x_66:
[----:B------:R-:W-:Y:S05]  /*05a0*/  BSYNC.RECONVERGENT B0 ;  /* 0x0000000000007941 */ /* 0x000fea0003800200 */
.L_x_65:
[----:B------:R-:W-:-:S13]  /*05b0*/  ISETP.NE.AND P0, PT, R0, RZ, PT ;  /* 0x000000ff0000720c */ /* 0x000fda0003f05270 */
[----:B------:R-:W-:Y:S05]  /*05c0*/  @P0 EXIT ;  /* 0x000000000000094d */ /* 0x000fea0003800000 */
[----:B0-----:R-:W0:Y:S01]  /*05d0*/  LDC.64 R2, c[0x0][0x380] ;  /* 0x0000e000ff027b82 */ /* 0x001e220000000a00 */
[----:B------:R-:W-:Y:S02]  /*05e0*/  HFMA2 R5, -RZ, RZ, 1.984375, 0 ;  /* 0x3ff00000ff057431 */ /* 0x000fe400000001ff */
[----:B------:R-:W-:-:S05]  /*05f0*/  IMAD.MOV.U32 R4, RZ, RZ, 0x0 ;  /* 0x00000000ff047424 */ /* 0x000fca00078e00ff */
[----:B0-----:R-:W-:Y:S01]  /*0600*/  STG.E.64 desc[UR4][R2.64], R4 ;  /* 0x0000000402007986 */ /* 0x001fe2000c101b04 */
[----:B------:R-:W-:Y:S05]  /*0610*/  EXIT ;  /* 0x000000000000794d */ /* 0x000fea0003800000 */
        .weak           $__internal_1_$__cuda_sm20_dblrcp_rn_slowpath_v3
        .type           $__internal_1_$__cuda_sm20_dblrcp_rn_slowpath_v3,@function
        .size           $__internal_1_$__cuda_sm20_dblrcp_rn_slowpath_v3,(.L_x_81 - $__internal_1_$__cuda_sm20_dblrcp_rn_slowpath_v3)
$__internal_1_$__cuda_sm20_dblrcp_rn_slowpath_v3:
[----:B------:R-:W-:Y:S01]  /*0620*/  IMAD.MOV.U32 R6, RZ, RZ, R10 ;  /* 0x000000ffff067224 */ /* 0x000fe200078e000a */
[----:B------:R-:W-:Y:S01]  /*0630*/  BSSY.RECONVERGENT B2, `(.L_x_71) ;  /* 0x0000026000027945 */ /* 0x000fe20003800200 */
[----:B------:R-:W-:-:S06]  /*0640*/  IMAD.MOV.U32 R7, RZ, RZ, R11 ;  /* 0x000000ffff077224 */ /* 0x000fcc00078e000b */
[----:B------:R-:W-:-:S14]  /*0650*/  DSETP.GTU.AND P0, PT, |R6|, +INF , PT ;  /* 0x7ff000000600742a */ /* 0x000fdc0003f0c200 */
[----:B------:R-:W-:Y:S05]  /*0660*/  @P0 BRA `(.L_x_72) ;  /* 0x0000000000800947 */ /* 0x000fea0003800000 */
[----:B------:R-:W-:-:S05]  /*0670*/  LOP3.LUT R10, R11, 0x7fffffff, RZ, 0xc0, !PT ;  /* 0x7fffffff0b0a7812 */ /* 0x000fca00078ec0ff */
[----:B------:R-:W-:-:S05]  /*0680*/  VIADD R8, R10, 0xffffffff ;  /* 0xffffffff0a087836 */ /* 0x000fca0000000000 */
[----:B------:R-:W-:-:S13]  /*0690*/  ISETP.GE.U32.AND P0, PT, R8, 0x7fefffff, PT ;  /* 0x7fefffff0800780c */ /* 0x000fda0003f06070 */
[----:B------:R-:W-:Y:S02]  /*06a0*/  @P0 LOP3.LUT R9, R7, 0x7ff00000, RZ, 0x3c, !PT ;  /* 0x7ff0000007090812 */ /* 0x000fe400078e3cff */
[----:B------:R-:W-:Y:S01]  /*06b0*/  @P0 MOV R8, RZ ;  /* 0x000000ff00080202 */ /* 0x000fe20000000f00 */
[----:B------:R-:W-:Y:S06]  /*06c0*/  @P0 BRA `(.L_x_73) ;  /* 0x0000000000700947 */ /* 0x000fec0003800000 */
[----:B------:R-:W-:-:S13]  /*06d0*/  ISETP.GE.U32.AND P0, PT, R10, 0x1000001, PT ;  /* 0x010000010a00780c */ /* 0x000fda0003f06070 */
[----:B------:R-:W-:Y:S05]  /*06e0*/  @!P0 BRA `(.L_x_74) ;  /* 0x0000000000388947 */ /* 0x000fea0003800000 */
[----:B------:R-:W-:Y:S02]  /*06f0*/  VIADD R9, R7, 0xc0200000 ;  /* 0xc020000007097836 */ /* 0x000fe40000000000 */
[----:B------:R-:W-:Y:S02]  /*0700*/  IMAD.MOV.U32 R8, RZ, RZ, R6 ;  /* 0x000000ffff087224 */ /* 0x000fe400078e0006 */
[----:B------:R-:W0:Y:S01]  /*0710*/  MUFU.RCP64H R11, R9 ;  /* 0x00000009000b7308 */ /* 0x000e220000001800 */
[----:B------:R-:W-:-:S06]  /*0720*/  IMAD.MOV.U32 R10, RZ, RZ, R5 ;  /* 0x000000ffff0a7224 */ /* 0x000fcc00078e0005 */
[----:B0-----:R-:W-:-:S08]  /*0730*/  DFMA R12, -R8, R10, 1 ;  /* 0x3ff00000080c742b */ /* 0x001fd0000000010a */
[----:B------:R-:W-:-:S08]  /*0740*/  DFMA R12, R12, R12, R12 ;  /* 0x0000000c0c0c722b */ /* 0x000fd0000000000c */
[----:B------:R-:W-:-:S08]  /*0750*/  DFMA R12, R10, R12, R10 ;  /* 0x0000000c0a0c722b */ /* 0x000fd0000000000a */
[----:B------:R-:W-:-:S08]  /*0760*/  DFMA R10, -R8, R12, 1 ;  /* 0x3ff00000080a742b */ /* 0x000fd0000000010c */
[----:B------:R-:W-:-:S08]  /*0770*/  DFMA R10, R12, R10, R12 ;  /* 0x0000000a0c0a722b */ /* 0x000fd0000000000c */
[----:B------:R-:W-:-:S08]  /*0780*/  DMUL R10, R10, 2.2250738585072013831e-308 ;  /* 0x001000000a0a7828 */ /* 0x000fd00000000000 */
[----:B------:R-:W-:-:S08]  /*0790*/  DFMA R6, -R6, R10, 1 ;  /* 0x3ff000000606742b */ /* 0x000fd0000000010a */
[----:B------:R-:W-:-:S08]  /*07a0*/  DFMA R6, R6, R6, R6 ;  /* 0x000000060606722b */ /* 0x000fd00000000006 */
[----:B------:R-:W-:Y:S01]  /*07b0*/  DFMA R8, R10, R6, R10 ;  /* 0x000000060a08722b */ /* 0x000fe2000000000a */
[----:B------:R-:W-:Y:S10]  /*07c0*/  BRA `(.L_x_73) ;  /* 0x0000000000307947 */ /* 0x000ff40003800000 */
.L_x_74:
[----:B------:R-:W-:Y:S01]  /*07d0*/  DMUL R6, R6, 8.11296384146066816958e+31 ;  /* 0x4690000006067828 */ /* 0x000fe20000000000 */
[----:B------:R-:W-:-:S05]  /*07e0*/  MOV R8, R5 ;  /* 0x0000000500087202 */ /* 0x000fca0000000f00 */
[----:B------:R-:W0:Y:S02]  /*07f0*/  MUFU.RCP64H R9, R7 ;  /* 0x0000000700097308 */ /* 0x000e240000001800 */
[----:B0-----:R-:W-:-:S08]  /*0800*/  DFMA R10, -R6, R8, 1 ;  /* 0x3ff00000060a742b */ /* 0x001fd00000000108 */
[----:B------:R-:W-:-:S08]  /*0810*/  DFMA R10, R10, R10, R10 ;  /* 0x0000000a0a0a722b */ /* 0x000fd0000000000a */
[----:B------:R-:W-:-:S08]  /*0820*/  DFMA R10, R8, R10, R8 ;  /* 0x0000000a080a722b */ /* 0x000fd00000000008 */
[----:B------:R-:W-:-:S08]  /*0830*/  DFMA R8, -R6, R10, 1 ;  /* 0x3ff000000608742b */ /* 0x000fd0000000010a */
[----:B------:R-:W-:-:S08]  /*0840*/  DFMA R8, R10, R8, R10 ;  /* 0x000000080a08722b */ /* 0x000fd0000000000a */
[----:B------:R-:W-:Y:S01]  /*0850*/  DMUL R8, R8, 8.11296384146066816958e+31 ;  /* 0x4690000008087828 */ /* 0x000fe20000000000 */
[----:B------:R-:W-:Y:S10]  /*0860*/  BRA `(.L_x_73) ;  /* 0x0000000000087947 */ /* 0x000ff40003800000 */
.L_x_72:
[----:B------:R-:W-:Y:S01]  /*0870*/  LOP3.LUT R9, R7, 0x80000, RZ, 0xfc, !PT ;  /* 0x0008000007097812 */ /* 0x000fe200078efcff */
[----:B------:R-:W-:-:S07]  /*0880*/  IMAD.MOV.U32 R8, RZ, RZ, R6 ;  /* 0x000000ffff087224 */ /* 0x000fce00078e0006 */
.L_x_73:
[----:B------:R-:W-:Y:S05]  /*0890*/  BSYNC.RECONVERGENT B2 ;  /* 0x0000000000027941 */ /* 0x000fea0003800200 */
.L_x_71:
[----:B------:R-:W-:Y:S01]  /*08a0*/  IMAD.MOV.U32 R5, RZ, RZ, 0x0 ;  /* 0x00000000ff057424 */ /* 0x000fe200078e00ff */
[----:B------:R-:W-:Y:S01]  /*08b0*/  MOV R7, R9 ;  /* 0x0000000900077202 */ /* 0x000fe20000000f00 */
[----:B------:R-:W-:Y:S02]  /*08c0*/  IMAD.MOV.U32 R6, RZ, RZ, R8 ;  /* 0x000000ffff067224 */ /* 0x000fe400078e0008 */
[----:B------:R-:W-:Y:S05]  /*08d0*/  RET.REL.NODEC R4 `(_Z7SigmoidPdi) ;  /* 0xfffffff404c87950 */ /* 0x000fea0003c3ffff */
.L_x_75:
        /* <DEDUP_REMOVED lines=10> */
.L_x_81:


//--------------------- .text._Z12UpdateWeightPdS_S_iid --------------------------
	.section	.text._Z12UpdateWeightPdS_S_iid,"ax",@progbits
	.align	128
        .global         _Z12UpdateWeightPdS_S_iid
        .type           _Z12UpdateWeightPdS_S_iid,@function
        .size           _Z12UpdateWeightPdS_S_iid,(.L_x_92 - _Z12UpdateWeightPdS_S_iid)
        .other          _Z12UpdateWeightPdS_S_iid,@"STO_CUDA_ENTRY STV_DEFAULT"
_Z12UpdateWeightPdS_S_iid:
.text._Z12UpdateWeightPdS_S_iid:
        /* <DEDUP_REMOVED lines=8> */
[----:B------:R-:W0:Y:S01]  /*0080*/  LDC R9, c[0x0][0x398] ;  /* 0x0000e600ff097b82 */ /* 0x000e220000000800 */
[----:B------:R-:W-:Y:S01]  /*0090*/  IABS R7, R0 ;  /* 0x0000000000077213 */ /* 0x000fe20000000000 */
[----:B------:R-:W1:Y:S01]  /*00a0*/  LDCU.64 UR4, c[0x0][0x358] ;  /* 0x00006b00ff0477ac */ /* 0x000e620008000a00 */
[----:B------:R-:W2:Y:S05]  /*00b0*/  LDCU.64 UR6, c[0x0][0x3a0] ;  /* 0x00007400ff0677ac */ /* 0x000eaa0008000a00 */
[----:B------:R-:W3:Y:S01]  /*00c0*/  LDC.64 R10, c[0x0][0x390] ;  /* 0x0000e400ff0a7b82 */ /* 0x000ee20000000a00 */
[----:B0-----:R-:W-:-:S04]  /*00d0*/  IABS R6, R9 ;  /* 0x0000000900067213 */ /* 0x001fc80000000000 */
[----:B------:R-:W0:Y:S08]  /*00e0*/  I2F.RP R4, R6 ;  /* 0x0000000600047306 */ /* 0x000e300000209400 */
[----:B0-----:R-:W0:Y:S02]  /*00f0*/  MUFU.RCP R4, R4 ;  /* 0x0000000400047308 */ /* 0x001e240000001000 */
[----:B0-----:R-:W-:-:S06]  /*0100*/  IADD3 R2, PT, PT, R4, 0xffffffe, RZ ;  /* 0x0ffffffe04027810 */ /* 0x001fcc0007ffe0ff */
[----:B------:R0:W4:Y:S02]  /*0110*/  F2I.FTZ.U32.TRUNC.NTZ R3, R2 ;  /* 0x0000000200037305 */ /* 0x000124000021f000 */
[----:B0-----:R-:W-:Y:S01]  /*0120*/  IMAD.MOV.U32 R2, RZ, RZ, RZ ;  /* 0x000000ffff027224 */ /* 0x001fe200078e00ff */
[----:B----4-:R-:W-:-:S05]  /*0130*/  IADD3 R5, PT, PT, RZ, -R3, RZ ;  /* 0x80000003ff057210 */ /* 0x010fca0007ffe0ff */
[----:B------:R-:W-:-:S04]  /*0140*/  IMAD R5, R5, R6, RZ ;  /* 0x0000000605057224 */ /* 0x000fc800078e02ff */
[----:B------:R-:W-:Y:S01]  /*0150*/  IMAD.HI.U32 R3, R3, R5, R2 ;  /* 0x0000000503037227 */ /* 0x000fe200078e0002 */
[----:B------:R-:W-:-:S04]  /*0160*/  LOP3.LUT R2, R0, R9, RZ, 0x3c, !PT ;  /* 0x0000000900027212 */ /* 0x000fc800078e3cff */
[----:B------:R-:W-:Y:S01]  /*0170*/  ISETP.GE.AND P1, PT, R2, RZ, PT ;  /* 0x000000ff0200720c */ /* 0x000fe20003f26270 */
[----:B------:R-:W-:-:S05]  /*0180*/  IMAD.HI.U32 R5, R3, R7, RZ ;  /* 0x0000000703057227 */ /* 0x000fca00078e00ff */
[----:B------:R-:W-:-:S05]  /*0190*/  IADD3 R3, PT, PT, -R5, RZ, RZ ;  /* 0x000000ff05037210 */ /* 0x000fca0007ffe1ff */
[----:B------:R-:W-:-:S05]  /*01a0*/  IMAD R3, R6, R3, R7 ;  /* 0x0000000306037224 */ /* 0x000fca00078e0207 */
[----:B------:R-:W-:-:S13]  /*01b0*/  ISETP.GT.U32.AND P2, PT, R6, R3, PT ;  /* 0x000000030600720c */ /* 0x000fda0003f44070 */
[----:B------:R-:W-:Y:S01]  /*01c0*/  @!P2 IMAD.IADD R3, R3, 0x1, -R6 ;  /* 0x000000010303a824 */ /* 0x000fe200078e0a06 */
[----:B------:R-:W-:Y:S02]  /*01d0*/  @!P2 IADD3 R5, PT, PT, R5, 0x1, RZ ;  /* 0x000000010505a810 */ /* 0x000fe40007ffe0ff */
[----:B------:R-:W-:Y:S02]  /*01e0*/  ISETP.NE.AND P2, PT, R9, RZ, PT ;  /* 0x000000ff0900720c */ /* 0x000fe40003f45270 */
[----:B------:R-:W-:Y:S02]  /*01f0*/  ISETP.GE.U32.AND P0, PT, R3, R6, PT ;  /* 0x000000060300720c */ /* 0x000fe40003f06070 */
[----:B------:R-:W0:Y:S08]  /*0200*/  LDC.64 R6, c[0x0][0x380] ;  /* 0x0000e000ff067b82 */ /* 0x000e300000000a00 */
[----:B------:R-:W4:Y:S03]  /*0210*/  LDC.64 R2, c[0x0][0x388] ;  /* 0x0000e200ff027b82 */ /* 0x000f260000000a00 */
[----:B------:R-:W-:-:S05]  /*0220*/  @P0 VIADD R5, R5, 0x1 ;  /* 0x0000000105050836 */ /* 0x000fca0000000000 */
[----:B------:R-:W-:Y:S02]  /*0230*/  @!P1 IADD3 R5, PT, PT, -R5, RZ, RZ ;  /* 0x000000ff05059210 */ /* 0x000fe40007ffe1ff */
[----:B------:R-:W-:-:S05]  /*0240*/  @!P2 LOP3.LUT R5, RZ, R9, RZ, 0x33, !PT ;  /* 0x00000009ff05a212 */ /* 0x000fca00078e33ff */
[----:B------:R-:W-:Y:S02]  /*0250*/  IMAD.MOV R4, RZ, RZ, -R5 ;  /* 0x000000ffff047224 */ /* 0x000fe400078e0a05 */
[----:B0-----:R-:W-:-:S04]  /*0260*/  IMAD.WIDE R6, R5, 0x8, R6 ;  /* 0x0000000805067825 */ /* 0x001fc800078e0206 */
[----:B------:R-:W-:Y:S02]  /*0270*/  IMAD R5, R9, R4, R0 ;  /* 0x0000000409057224 */ /* 0x000fe400078e0200 */
[----:B-1----:R-:W2:Y:S01]  /*0280*/  LDG.E.64 R6, desc[UR4][R6.64] ;  /* 0x0000000406067981 */ /* 0x002ea2000c1e1b00 */
[----:B----4-:R-:W-:-:S04]  /*0290*/  IMAD.WIDE R2, R0, 0x8, R2 ;  /* 0x0000000800027825 */ /* 0x010fc800078e0202 */
[----:B---3--:R-:W-:Y:S02]  /*02a0*/  IMAD.WIDE R10, R5, 0x8, R10 ;  /* 0x00000008050a7825 */ /* 0x008fe400078e020a */
[----:B------:R-:W3:Y:S04]  /*02b0*/  LDG.E.64 R4, desc[UR4][R2.64] ;  /* 0x0000000402047981 */ /* 0x000ee8000c1e1b00 */
[----:B------:R-:W3:Y:S01]  /*02c0*/  LDG.E.64 R10, desc[UR4][R10.64] ;  /* 0x000000040a0a7981 */ /* 0x000ee2000c1e1b00 */
[----:B--2---:R-:W-:-:S08]  /*02d0*/  DMUL R8, R6, UR6 ;  /* 0x0000000606087c28 */ /* 0x004fd00008000000 */
[----:B---3--:R-:W-:-:S07]  /*02e0*/  DFMA R4, R8, R10, R4 ;  /* 0x0000000a0804722b */ /* 0x008fce0000000004 */
[----:B------:R-:W-:Y:S01]  /*02f0*/  STG.E.64 desc[UR4][R2.64], R4 ;  /* 0x0000000402007986 */ /* 0x000fe2000c101b04 */
[----:B------:R-:W-:Y:S05]  /*0300*/  EXIT ;  /* 0x000000000000794d */ /* 0x000fea0003800000 */
.L_x_76:
        /* <DEDUP_REMOVED lines=15> */
.L_x_92:


//--------------------- .text._Z19GetHiddenLayerDeltaPdS_S_S_i --------------------------
	.section	.text._Z19GetHiddenLayerDeltaPdS_S_S_i,"ax",@progbits
	.align	128
        .global         _Z19GetHiddenLayerDeltaPdS_S_S_i
        .type           _Z19GetHiddenLayerDeltaPdS_S_S_i,@function
        .size           _Z19GetHiddenLayerDeltaPdS_S_S_i,(.L_x_93 - _Z19GetHiddenLayerDeltaPdS_S_S_i)
        .other          _Z19GetHiddenLayerDeltaPdS_S_S_i,@"STO_CUDA_ENTRY STV_DEFAULT"
_Z19GetHiddenLayerDeltaPdS_S_S_i:
.text._Z19GetHiddenLayerDeltaPdS_S_S_i:
        /* <DEDUP_REMOVED lines=9> */
[----:B------:R-:W1:Y:S07]  /*0090*/  LDCU.64 UR4, c[0x0][0x358] ;  /* 0x00006b00ff0477ac */ /* 0x000e6e0008000a00 */
[----:B------:R-:W2:Y:S08]  /*00a0*/  LDC.64 R10, c[0x0][0x390] ;  /* 0x0000e400ff0a7b82 */ /* 0x000eb00000000a00 */
[----:B------:R-:W3:Y:S08]  /*00b0*/  LDC.64 R6, c[0x0][0x380] ;  /* 0x0000e000ff067b82 */ /* 0x000ef00000000a00 */
[----:B------:R-:W4:Y:S01]  /*00c0*/  LDC.64 R12, c[0x0][0x398] ;  /* 0x0000e600ff0c7b82 */ /* 0x000f220000000a00 */
[----:B0-----:R-:W-:-:S06]  /*00d0*/  IMAD.WIDE R2, R5, 0x8, R2 ;  /* 0x0000000805027825 */ /* 0x001fcc00078e0202 */
[----:B-1----:R-:W5:Y:S01]  /*00e0*/  LDG.E.64 R2, desc[UR4][R2.64] ;  /* 0x0000000402027981 */ /* 0x002f62000c1e1b00 */
[----:B--2---:R-:W-:-:S06]  /*00f0*/  IMAD.WIDE R10, R5, 0x8, R10 ;  /* 0x00000008050a7825 */ /* 0x004fcc00078e020a */
[----:B------:R-:W2:Y:S01]  /*0100*/  LDG.E.64 R10, desc[UR4][R10.64] ;  /* 0x000000040a0a7981 */ /* 0x000ea2000c1e1b00 */
[----:B---3--:R-:W-:-:S05]  /*0110*/  IMAD.WIDE R6, R5, 0x8, R6 ;  /* 0x0000000805067825 */ /* 0x008fca00078e0206 */
[----:B------:R-:W2:Y:S04]  /*0120*/  LDG.E.64 R8, desc[UR4][R6.64] ;  /* 0x0000000406087981 */ /* 0x000ea8000c1e1b00 */
[----:B----4-:R-:W2:Y:S01]  /*0130*/  LDG.E.64 R12, desc[UR4][R12.64] ;  /* 0x000000040c0c7981 */ /* 0x010ea2000c1e1b00 */
[----:B-----5:R-:W-:-:S08]  /*0140*/  DADD R4, -R2, 1 ;  /* 0x3ff0000002047429 */ /* 0x020fd00000000100 */
[----:B------:R-:W-:Y:S02]  /*0150*/  DMUL R4, R2, R4 ;  /* 0x0000000402047228 */ /* 0x000fe40000000000 */
[----:B--2---:R-:W-:-:S08]  /*0160*/  DFMA R8, -R10, R12, R8 ;  /* 0x0000000c0a08722b */ /* 0x004fd00000000108 */
[----:B------:R-:W-:-:S07]  /*0170*/  DMUL R4, R4, R8 ;  /* 0x0000000804047228 */ /* 0x000fce0000000000 */
[----:B------:R-:W-:Y:S01]  /*0180*/  STG.E.64 desc[UR4][R6.64], R4 ;  /* 0x0000000406007986 */ /* 0x000fe2000c101b04 */
[----:B------:R-:W-:Y:S05]  /*0190*/  EXIT ;  /* 0x000000000000794d */ /* 0x000fea0003800000 */
.L_x_77:
        /* <DEDUP_REMOVED lines=14> */
.L_x_93:


//--------------------- .text._Z19GetOutputLayerDeltaPdS_S_ii --------------------------
	.section	.text._Z19GetOutputLayerDeltaPdS_S_ii,"ax",@progbits
	.align	128
        .global         _Z19GetOutputLayerDeltaPdS_S_ii
        .type           _Z19GetOutputLayerDeltaPdS_S_ii,@function
        .size           _Z19GetOutputLayerDeltaPdS_S_ii,(.L_x_94 - _Z19GetOutputLayerDeltaPdS_S_ii)
        .other          _Z19GetOutputLayerDeltaPdS_S_ii,@"STO_CUDA_ENTRY STV_DEFAULT"
_Z19GetOutputLayerDeltaPdS_S_ii:
.text._Z19GetOutputLayerDeltaPdS_S_ii:
        /* <DEDUP_REMOVED lines=9> */
[----:B------:R-:W1:Y:S07]  /*0090*/  LDCU.64 UR4, c[0x0][0x358] ;  /* 0x00006b00ff0477ac */ /* 0x000e6e0008000a00 */
[----:B------:R-:W0:Y:S02]  /*00a0*/  LDC.64 R4, c[0x0][0x390] ;  /* 0x0000e400ff047b82 */ /* 0x000e240000000a00 */
[----:B0-----:R-:W-:-:S06]  /*00b0*/  IMAD.WIDE R4, R3, 0x8, R4 ;  /* 0x0000000803047825 */ /* 0x001fcc00078e0204 */
[----:B-1----:R-:W2:Y:S01]  /*00c0*/  LDG.E.64 R4, desc[UR4][R4.64] ;  /* 0x0000000404047981 */ /* 0x002ea2000c1e1b00 */
[----:B------:R-:W2:Y:S02]  /*00d0*/  I2F.F64 R2, R0 ;  /* 0x0000000000027312 */ /* 0x000ea40000201c00 */
[----:B--2---:R-:W-:-:S14]  /*00e0*/  DSETP.NEU.AND P0, PT, R4, R2, PT ;  /* 0x000000020400722a */ /* 0x004fdc0003f0d000 */
[----:B------:R-:W-:Y:S05]  /*00f0*/  @!P0 BRA `(.L_x_78) ;  /* 0x0000000000208947 */ /* 0x000fea0003800000 */
[----:B------:R-:W0:Y:S08]  /*0100*/  LDC.64 R2, c[0x0][0x380] ;  /* 0x0000e000ff027b82 */ /* 0x000e300000000a00 */
[----:B------:R-:W1:Y:S01]  /*0110*/  LDC.64 R6, c[0x0][0x388] ;  /* 0x0000e200ff067b82 */ /* 0x000e620000000a00 */
[----:B0-----:R-:W-:-:S06]  /*0120*/  IMAD.WIDE R2, R0, 0x8, R2 ;  /* 0x0000000800027825 */ /* 0x001fcc00078e0202 */
[----:B------:R-:W2:Y:S01]  /*0130*/  LDG.E.64 R2, desc[UR4][R2.64] ;  /* 0x0000000402027981 */ /* 0x000ea2000c1e1b00 */
[----:B-1----:R-:W-:Y:S01]  /*0140*/  IMAD.WIDE R6, R0, 0x8, R6 ;  /* 0x0000000800067825 */ /* 0x002fe200078e0206 */
[----:B--2---:R-:W-:-:S07]  /*0150*/  DADD R4, RZ, -R2 ;  /* 0x00000000ff047229 */ /* 0x004fce0000000802 */
[----:B------:R-:W-:Y:S01]  /*0160*/  STG.E.64 desc[UR4][R6.64], R4 ;  /* 0x0000000406007986 */ /* 0x000fe2000c101b04 */
[----:B------:R-:W-:Y:S05]  /*0170*/  EXIT ;  /* 0x000000000000794d */ /* 0x000fea0003800000 */
.L_x_78:
[----:B------:R-:W0:Y:S08]  /*0180*/  LDC.64 R2, c[0x0][0x380] ;  /* 0x0000e000ff027b82 */ /* 0x000e300000000a00 */
[----:B------:R-:W1:Y:S01]  /*0190*/  LDC.64 R6, c[0x0][0x388] ;  /* 0x0000e200ff067b82 */ /* 0x000e620000000a00 */
[----:B0-----:R-:W-:-:S05]  /*01a0*/  IMAD.WIDE R4, R0, 0x8, R2 ;  /* 0x0000000800047825 */ /* 0x001fca00078e0202 */
[----:B------:R-:W2:Y:S01]  /*01b0*/  LDG.E.64 R2, desc[UR4][R4.64] ;  /* 0x0000000404027981 */ /* 0x000ea2000c1e1b00 */
[----:B-1----:R-:W-:Y:S01]  /*01c0*/  IMAD.WIDE R6, R0, 0x8, R6 ;  /* 0x0000000800067825 */ /* 0x002fe200078e0206 */
[----:B--2---:R-:W-:-:S07]  /*01d0*/  DADD R2, -R2, 1 ;  /* 0x3ff0000002027429 */ /* 0x004fce0000000100 */
[----:B------:R-:W-:Y:S01]  /*01e0*/  STG.E.64 desc[UR4][R6.64], R2 ;  /* 0x0000000206007986 */ /* 0x000fe2000c101b04 */
[----:B------:R-:W-:Y:S05]  /*01f0*/  EXIT ;  /* 0x000000000000794d */ /* 0x000fea0003800000 */
.L_x_79:
        /* <DEDUP_REMOVED lines=16> */
.L_x_94:


//--------------------- .nv.global.init           --------------------------
	.section	.nv.global.init,"aw",@progbits
.nv.global.init:
	.type		$str$6,@object
	.size		$str$6,($str$5 - $str$6)
$str$6:
        /*0000*/ 	.byte	0x0a, 0x00
	.type		$str$5,@object
	.size		$str$5,($str - $str$5)
$str$5:
        /*0002*/ 	.byte	0x25, 0x6c, 0x66, 0x20, 0x00
	.type		$str,@object
	.size		$str,($str$4 - $str)
$str:
        /*0007*/ 	.byte	0x25, 0x64, 0x09, 0x25, 0x64, 0x0a, 0x00
	.type		$str$4,@object
	.size		$str$4,($str$2 - $str$4)
$str$4:
        /*000e*/ 	.byte	0x6c, 0x69, 0x6e, 0x65, 0x20, 0x23, 0x25, 0x64, 0x09, 0x00
	.type		$str$2,@object
	.size		$str$2,($str$1 - $str$2)
$str$2:
        /*0018*/ 	.byte	0x64, 0x65, 0x76, 0x69, 0x63, 0x65, 0x20, 0x23, 0x25, 0x64, 0x09, 0x20, 0x62, 0x77, 0x20, 0x2d
        /*0028*/ 	.byte	0x3e, 0x20, 0x25, 0x64, 0x0a, 0x00
	.type		$str$1,@object
	.size		$str$1,($str$3 - $str$1)
$str$1:
        /*002e*/ 	.byte	0x64, 0x65, 0x76, 0x69, 0x63, 0x65, 0x20, 0x23, 0x25, 0x64, 0x09, 0x20, 0x66, 0x77, 0x20, 0x2d
        /*003e*/ 	.byte	0x3e, 0x20, 0x25, 0x64, 0x0a, 0x00
	.type		$str$3,@object
	.size		$str$3,(.L_3 - $str$3)
$str$3:
        /*0044*/ 	.byte	0x6c, 0x69, 0x6e, 0x65, 0x20, 0x23, 0x25, 0x64, 0x09, 0x20, 0x69, 0x6e, 0x64, 0x65, 0x78, 0x20
        /*0054*/ 	.byte	0x23, 0x25, 0x64, 0x09, 0x20, 0x25, 0x64, 0x0a, 0x00
.L_3:


//--------------------- .nv.shared.reserved.0     --------------------------
	.section	.nv.shared.reserved.0,"aw",@nobits
	.weak		__nv_reservedSMEM_offset_0_alias
	.size		__nv_reservedSMEM_offset_0_alias, 0, 64
	.other		__nv_reservedSMEM_offset_0_alias,@"STO_CUDA_RESERVED_SHARED STV_DEFAULT"
__nv_reservedSMEM_offset_0_alias:
	.zero		0
	.zero		64


//--------------------- .nv.constant0._Z11PrintDoublePdiii --------------------------
	.section	.nv.constant0._Z11PrintDoublePdiii,"a",@progbits
	.sectionflags	@""
	.align	4
.nv.constant0._Z11PrintDoublePdiii:
	.zero		916


//--------------------- .nv.constant0._Z8PrintIntPiii --------------------------
	.section	.nv.constant0._Z8PrintIntPiii,"a",@progbits
	.sectionflags	@""
	.align	4
.nv.constant0._Z8PrintIntPiii:
	.zero		912


//--------------------- .nv.constant0._Z7PrintBwii --------------------------
	.section	.nv.constant0._Z7PrintBwii,"a",@progbits
	.sectionflags	@""
	.align	4
.nv.constant0._Z7PrintBwii:
	.zero		904


//--------------------- .nv.constant0._Z7PrintFwii --------------------------
	.section	.nv.constant0._Z7PrintFwii,"a",@progbits
	.sectionflags	@""
	.align	4
.nv.constant0._Z7PrintFwii:
	.zero		904


//--------------------- .nv.constant0._Z7SetFlagPii --------------------------
	.section	.nv.constant0._Z7SetFlagPii,"a",@progbits
	.sectionflags	@""
	.align	4
.nv.constant0._Z7SetFlagPii:
	.zero		908


//--------------------- .nv.constant0._Z12WaituntilOnePiiii --------------------------
	.section	.nv.constant0._Z12WaituntilOnePiiii,"a",@progbits
	.sectionflags	@""
	.align	4
.nv.constant0._Z12WaituntilOnePiiii:
	.zero		916


//--------------------- .nv.constant0._Z13WaituntilZeroPiiii --------------------------
	.section	.nv.constant0._Z13WaituntilZeroPiiii,"a",@progbits
	.sectionflags	@""
	.align	4
.nv.constant0._Z13WaituntilZeroPiiii:
	.zero		916


//--------------------- .nv.constant0._Z7SoftmaxPddi --------------------------
	.section	.nv.constant0._Z7SoftmaxPddi,"a",@progbits
	.sectionflags	@""
	.align	4
.nv.constant0._Z7SoftmaxPddi:
	.zero		916


//--------------------- .nv.constant0._Z11ExponentialPdi --------------------------
	.section	.nv.constant0._Z11ExponentialPdi,"a",@progbits
	.sectionflags	@""
	.align	4
.nv.constant0._Z11ExponentialPdi:
	.zero		908


//--------------------- .nv.constant0._Z7SigmoidPdi --------------------------
	.section	.nv.constant0._Z7SigmoidPdi,"a",@progbits
	.sectionflags	@""
	.align	4
.nv.constant0._Z7SigmoidPdi:
	.zero		908


//--------------------- .nv.constant0._Z12UpdateWeightPdS_S_iid --------------------------
	.section	.nv.constant0._Z12UpdateWeightPdS_S_iid,"a",@progbits
	.sectionflags	@""
	.align	4
.nv.constant0._Z12UpdateWeightPdS_S_iid:
	.zero		936


//--------------------- .nv.constant0._Z19GetHiddenLayerDeltaPdS_S_S_i --------------------------
	.section	.nv.constant0._Z19GetHiddenLayerDeltaPdS_S_S_i,"a",@progbits
	.sectionflags	@""
	.align	4
.nv.constant0._Z19GetHiddenLayerDeltaPdS_S_S_i:
	.zero		932


//--------------------- .nv.constant0._Z19GetOutputLayerDeltaPdS_S_ii --------------------------
	.section	.nv.constant0._Z19GetOutputLayerDeltaPdS_S_ii,"a",@progbits
	.sectionflags	@""
	.align	4
.nv.constant0._Z19GetOutputLayerDeltaPdS_S_ii:
	.zero		928


//--------------------- SYMBOLS --------------------------

	.type		.nv.reservedSmem.offset0,@object
	.size		.nv.reservedSmem.offset0,0x4
	.type		vprintf,@function
